	.target	sm_90a

	.elftype	@"ET_EXEC"


//--------------------- .note.nv.tkinfo           --------------------------
	.section	.note.nv.tkinfo,"",@"SHT_NOTE"
	.sectionflags	@"SHF_NOTE_NV_TKINFO"
	.tkinfo
        /*0018*/ 	.word	0x00000002
        /*0030*/ 	.string	""
        /*0030*/ 	.string	"ptxas"
        /*0030*/ 	.string	"Cuda compilation tools, release 13.0, V13.0.88"
        /*0030*/ 	.string	"Build cuda_13.0.r13.0/compiler.36424714_0"
        /*0030*/ 	.string	"-v  -suppress-debug-info  -lineinfo  -arch sm_90a "



//--------------------- .note.nv.cuinfo           --------------------------
	.section	.note.nv.cuinfo,"",@"SHT_NOTE"
	.sectionflags	@"SHF_NOTE_NV_CUINFO"
        /*0018*/ 	.short	0x0002
        /*001a*/ 	.short	0x005a
        /*001c*/ 	.short	0x0082
	.zero		2


//--------------------- .nv.info                  --------------------------
	.section	.nv.info,"",@"SHT_CUDA_INFO"
	.align	4


	//----- nvinfo : EIATTR_REGCOUNT
	.align		4
        /*0000*/ 	.byte	0x04, 0x2f
        /*0002*/ 	.short	(.L_1 - .L_0)
	.align		4
.L_0:
        /*0004*/ 	.word	index@(matmul_kernel)
        /*0008*/ 	.word	0x00000080


	//----- nvinfo : EIATTR_FRAME_SIZE
	.align		4
.L_1:
        /*000c*/ 	.byte	0x04, 0x11
        /*000e*/ 	.short	(.L_3 - .L_2)
	.align		4
.L_2:
        /*0010*/ 	.word	index@(matmul_kernel)
        /*0014*/ 	.word	0x00000000


	//----- nvinfo : EIATTR_MIN_STACK_SIZE
	.align		4
.L_3:
        /*0018*/ 	.byte	0x04, 0x12
        /*001a*/ 	.short	(.L_5 - .L_4)
	.align		4
.L_4:
        /*001c*/ 	.word	index@(matmul_kernel)
        /*0020*/ 	.word	0x00000000
.L_5:


//--------------------- .nv.compat                --------------------------
	.section	.nv.compat,"",@"SHT_CUDA_COMPAT_INFO"
	.align	4
        /*0000*/ 	.byte	0x02, 0x09, 0x01, 0x00, 0x02, 0x02, 0x04, 0x00, 0x02, 0x05, 0x05, 0x00, 0x03, 0x07, 0x01, 0x01
        /*0010*/ 	.byte	0x02, 0x03, 0x00, 0x00, 0x02, 0x06, 0x01, 0x00, 0x04, 0x0b, 0x08, 0x00, 0x00, 0x00, 0x00, 0x00
        /*0020*/ 	.byte	0x00, 0x00, 0x00, 0x00


//--------------------- .nv.info.matmul_kernel    --------------------------
	.section	.nv.info.matmul_kernel,"",@"SHT_CUDA_INFO"
	.sectionflags	@""
	.align	4


	//----- nvinfo : EIATTR_CUDA_API_VERSION
	.align		4
        /*0000*/ 	.byte	0x04, 0x37
        /*0002*/ 	.short	(.L_7 - .L_6)
.L_6:
        /*0004*/ 	.word	0x00000082


	//----- nvinfo : EIATTR_KPARAM_INFO
	.align		4
.L_7:
        /*0008*/ 	.byte	0x04, 0x17
        /*000a*/ 	.short	(.L_9 - .L_8)
.L_8:
        /*000c*/ 	.word	0x00000000
        /*0010*/ 	.short	0x000d
        /*0012*/ 	.short	0x0048
        /*0014*/ 	.byte	0x00, 0xf4, 0x21, 0x00


	//----- nvinfo : EIATTR_KPARAM_INFO
	.align		4
.L_9:
        /*0018*/ 	.byte	0x04, 0x17
        /*001a*/ 	.short	(.L_11 - .L_10)
.L_10:
        /*001c*/ 	.word	0x00000000
        /*0020*/ 	.short	0x000c
        /*0022*/ 	.short	0x0040
        /*0024*/ 	.byte	0x00, 0xf4, 0x21, 0x00


	//----- nvinfo : EIATTR_KPARAM_INFO
	.align		4
.L_11:
        /*0028*/ 	.byte	0x04, 0x17
        /*002a*/ 	.short	(.L_13 - .L_12)
.L_12:
        /*002c*/ 	.word	0x00000000
        /*0030*/ 	.short	0x000b
        /*0032*/ 	.short	0x0038
        /*0034*/ 	.byte	0x00, 0xf0, 0x11, 0x00


	//----- nvinfo : EIATTR_KPARAM_INFO
	.align		4
.L_13:
        /*0038*/ 	.byte	0x04, 0x17
        /*003a*/ 	.short	(.L_15 - .L_14)
.L_14:
        /*003c*/ 	.word	0x00000000
        /*0040*/ 	.short	0x000a
        /*0042*/ 	.short	0x0034
        /*0044*/ 	.byte	0x00, 0xf0, 0x11, 0x00


	//----- nvinfo : EIATTR_KPARAM_INFO
	.align		4
.L_15:
        /*0048*/ 	.byte	0x04, 0x17
        /*004a*/ 	.short	(.L_17 - .L_16)
.L_16:
        /*004c*/ 	.word	0x00000000
        /*0050*/ 	.short	0x0009
        /*0052*/ 	.short	0x0030
        /*0054*/ 	.byte	0x00, 0xf0, 0x11, 0x00


	//----- nvinfo : EIATTR_KPARAM_INFO
	.align		4
.L_17:
        /*0058*/ 	.byte	0x04, 0x17
        /*005a*/ 	.short	(.L_19 - .L_18)
.L_18:
        /*005c*/ 	.word	0x00000000
        /*0060*/ 	.short	0x0008
        /*0062*/ 	.short	0x002c
        /*0064*/ 	.byte	0x00, 0xf0, 0x11, 0x00


	//----- nvinfo : EIATTR_KPARAM_INFO
	.align		4
.L_19:
        /*0068*/ 	.byte	0x04, 0x17
        /*006a*/ 	.short	(.L_21 - .L_20)
.L_20:
        /*006c*/ 	.word	0x00000000
        /*0070*/ 	.short	0x0007
        /*0072*/ 	.short	0x0028
        /*0074*/ 	.byte	0x00, 0xf0, 0x11, 0x00


	//----- nvinfo : EIATTR_KPARAM_INFO
	.align		4
.L_21:
        /*0078*/ 	.byte	0x04, 0x17
        /*007a*/ 	.short	(.L_23 - .L_22)
.L_22:
        /*007c*/ 	.word	0x00000000
        /*0080*/ 	.short	0x0006
        /*0082*/ 	.short	0x0024
        /*0084*/ 	.byte	0x00, 0xf0, 0x11, 0x00


	//----- nvinfo : EIATTR_KPARAM_INFO
	.align		4
.L_23:
        /*0088*/ 	.byte	0x04, 0x17
        /*008a*/ 	.short	(.L_25 - .L_24)
.L_24:
        /*008c*/ 	.word	0x00000000
        /*0090*/ 	.short	0x0005
        /*0092*/ 	.short	0x0020
        /*0094*/ 	.byte	0x00, 0xf0, 0x11, 0x00


	//----- nvinfo : EIATTR_KPARAM_INFO
	.align		4
.L_25:
        /*0098*/ 	.byte	0x04, 0x17
        /*009a*/ 	.short	(.L_27 - .L_26)
.L_26:
        /*009c*/ 	.word	0x00000000
        /*00a0*/ 	.short	0x0004
        /*00a2*/ 	.short	0x001c
        /*00a4*/ 	.byte	0x00, 0xf0, 0x11, 0x00


	//----- nvinfo : EIATTR_KPARAM_INFO
	.align		4
.L_27:
        /*00a8*/ 	.byte	0x04, 0x17
        /*00aa*/ 	.short	(.L_29 - .L_28)
.L_28:
        /*00ac*/ 	.word	0x00000000
        /*00b0*/ 	.short	0x0003
        /*00b2*/ 	.short	0x0018
        /*00b4*/ 	.byte	0x00, 0xf0, 0x11, 0x00


	//----- nvinfo : EIATTR_KPARAM_INFO
	.align		4
.L_29:
        /*00b8*/ 	.byte	0x04, 0x17
        /*00ba*/ 	.short	(.L_31 - .L_30)
.L_30:
        /*00bc*/ 	.word	0x00000000
        /*00c0*/ 	.short	0x0002
        /*00c2*/ 	.short	0x0010
        /*00c4*/ 	.byte	0x00, 0xf4, 0x21, 0x00


	//----- nvinfo : EIATTR_KPARAM_INFO
	.align		4
.L_31:
        /*00c8*/ 	.byte	0x04, 0x17
        /*00ca*/ 	.short	(.L_33 - .L_32)
.L_32:
        /*00cc*/ 	.word	0x00000000
        /*00d0*/ 	.short	0x0001
        /*00d2*/ 	.short	0x0008
        /*00d4*/ 	.byte	0x00, 0xf4, 0x21, 0x00


	//----- nvinfo : EIATTR_KPARAM_INFO
	.align		4
.L_33:
        /*00d8*/ 	.byte	0x04, 0x17
        /*00da*/ 	.short	(.L_35 - .L_34)
.L_34:
        /*00dc*/ 	.word	0x00000000
        /*00e0*/ 	.short	0x0000
        /*00e2*/ 	.short	0x0000
        /*00e4*/ 	.byte	0x00, 0xf4, 0x21, 0x00


	//----- nvinfo : EIATTR_SPARSE_MMA_MASK
	.align		4
.L_35:
        /*00e8*/ 	.byte	0x03, 0x50
        /*00ea*/ 	.short	0x0000


	//----- nvinfo : EIATTR_MAXREG_COUNT
	.align		4
        /*00ec*/ 	.byte	0x03, 0x1b
        /*00ee*/ 	.short	0x0080


	//----- nvinfo : EIATTR_NUM_BARRIERS
	.align		4
        /*00f0*/ 	.byte	0x02, 0x4c
        /*00f2*/ 	.byte	0x01
	.zero		1


	//----- nvinfo : EIATTR_MERCURY_ISA_VERSION
	.align		4
        /*00f4*/ 	.byte	0x03, 0x5f
        /*00f6*/ 	.short	0x0101


	//----- nvinfo : EIATTR_EXIT_INSTR_OFFSETS
	.align		4
        /*00f8*/ 	.byte	0x04, 0x1c
        /*00fa*/ 	.short	(.L_37 - .L_36)


	//   ....[0]....
.L_36:
        /*00fc*/ 	.word	0x00002fa0


	//   ....[1]....
        /*0100*/ 	.word	0x00002fc0


	//----- nvinfo : EIATTR_REQNTID
	.align		4
.L_37:
        /*0104*/ 	.byte	0x04, 0x10
        /*0106*/ 	.short	(.L_39 - .L_38)
.L_38:
        /*0108*/ 	.word	0x00000200
        /*010c*/ 	.word	0x00000001
        /*0110*/ 	.word	0x00000001


	//----- nvinfo : EIATTR_CBANK_PARAM_SIZE
	.align		4
.L_39:
        /*0114*/ 	.byte	0x03, 0x19
        /*0116*/ 	.short	0x0050


	//----- nvinfo : EIATTR_PARAM_CBANK
	.align		4
        /*0118*/ 	.byte	0x04, 0x0a
        /*011a*/ 	.short	(.L_41 - .L_40)
	.align		4
.L_40:
        /*011c*/ 	.word	index@(.nv.constant0.matmul_kernel)
        /*0120*/ 	.short	0x0210
        /*0122*/ 	.short	0x0050


	//----- nvinfo : EIATTR_SW_WAR
	.align		4
.L_41:
        /*0124*/ 	.byte	0x04, 0x36
        /*0126*/ 	.short	(.L_43 - .L_42)
.L_42:
        /*0128*/ 	.word	0x00000008
.L_43:


//--------------------- .nv.callgraph             --------------------------
	.section	.nv.callgraph,"",@"SHT_CUDA_CALLGRAPH"
	.align	4
	.sectionentsize	8
	.align		4
        /*0000*/ 	.word	0x00000000
	.align		4
        /*0004*/ 	.word	0xffffffff
	.align		4
        /*0008*/ 	.word	0x00000000
	.align		4
        /*000c*/ 	.word	0xfffffffe
	.align		4
        /*0010*/ 	.word	0x00000000
	.align		4
        /*0014*/ 	.word	0xfffffffd
	.align		4
        /*0018*/ 	.word	0x00000000
	.align		4
        /*001c*/ 	.word	0xfffffffc


//--------------------- .text.matmul_kernel       --------------------------
	.section	.text.matmul_kernel,"ax",@progbits
	.align	128
        .global         matmul_kernel
        .type           matmul_kernel,@function
        .size           matmul_kernel,(.L_x_3 - matmul_kernel)
        .other          matmul_kernel,@"STO_CUDA_ENTRY STV_DEFAULT"
matmul_kernel:
.text.matmul_kernel:
[----:B------:R-:W0:Y:S08]  /*0000*/  LDC R1, c[0x0][0x28] ;  /* 0x00000a00ff017b82 */ /* 0x000e300000000800 */
[----:B------:R-:W1:Y:S01]  /*0010*/  LDC.64 R8, c[0x0][0x228] ;  /* 0x00008a00ff087b82 */ /* 0x000e620000000a00 */
[----:B------:R-:W2:Y:S01]  /*0020*/  S2R R5, SR_CTAID.X ;  /* 0x0000000000057919 */ /* 0x000ea20000002500 */
[----:B------:R-:W-:Y:S01]  /*0030*/  ULDC.64 UR12, c[0x0][0x208] ;  /* 0x00008200000c7ab9 */ /* 0x000fe20000000a00 */
[----:B------:R-:W-:-:S02]  /*0040*/  CS2R R24, SRZ ;  /* 0x0000000000187805 */ /* 0x000fc4000001ff00 */
[----:B------:R-:W-:Y:S01]  /*0050*/  CS2R R26, SRZ ;  /* 0x00000000001a7805 */ /* 0x000fe2000001ff00 */
[----:B------:R-:W3:Y:S01]  /*0060*/  S2R R14, SR_TID.X ;  /* 0x00000000000e7919 */ /* 0x000ee20000002100 */
[----:B------:R-:W-:Y:S02]  /*0070*/  CS2R R28, SRZ ;  /* 0x00000000001c7805 */ /* 0x000fe4000001ff00 */
[----:B------:R-:W-:Y:S01]  /*0080*/  CS2R R30, SRZ ;  /* 0x00000000001e7805 */ /* 0x000fe2000001ff00 */
[----:B------:R-:W4:Y:S01]  /*0090*/  S2UR UR8, SR_CgaCtaId ;  /* 0x00000000000879c3 */ /* 0x000f220000008800 */
[----:B------:R-:W-:Y:S02]  /*00a0*/  CS2R R32, SRZ ;  /* 0x0000000000207805 */ /* 0x000fe4000001ff00 */
[----:B------:R-:W-:Y:S02]  /*00b0*/  CS2R R34, SRZ ;  /* 0x0000000000227805 */ /* 0x000fe4000001ff00 */
[----:B------:R-:W-:-:S02]  /*00c0*/  CS2R R36, SRZ ;  /* 0x0000000000247805 */ /* 0x000fc4000001ff00 */
[----:B------:R-:W-:Y:S02]  /*00d0*/  CS2R R38, SRZ ;  /* 0x0000000000267805 */ /* 0x000fe4000001ff00 */
[----:B------:R-:W-:Y:S02]  /*00e0*/  CS2R R40, SRZ ;  /* 0x0000000000287805 */ /* 0x000fe4000001ff00 */
[----:B------:R-:W-:Y:S02]  /*00f0*/  CS2R R42, SRZ ;  /* 0x00000000002a7805 */ /* 0x000fe4000001ff00 */
[----:B------:R-:W-:Y:S02]  /*0100*/  CS2R R44, SRZ ;  /* 0x00000000002c7805 */ /* 0x000fe4000001ff00 */
[----:B------:R-:W-:Y:S02]  /*0110*/  CS2R R46, SRZ ;  /* 0x00000000002e7805 */ /* 0x000fe4000001ff00 */
[----:B------:R-:W-:-:S02]  /*0120*/  CS2R R48, SRZ ;  /* 0x0000000000307805 */ /* 0x000fc4000001ff00 */
[----:B------:R-:W-:Y:S02]  /*0130*/  CS2R R50, SRZ ;  /* 0x0000000000327805 */ /* 0x000fe4000001ff00 */
[----:B------:R-:W-:Y:S02]  /*0140*/  CS2R R52, SRZ ;  /* 0x0000000000347805 */ /* 0x000fe4000001ff00 */
[----:B------:R-:W-:Y:S01]  /*0150*/  CS2R R54, SRZ ;  /* 0x0000000000367805 */ /* 0x000fe2000001ff00 */
[----:B-1----:R-:W-:-:S05]  /*0160*/  VIADD R0, R9, 0x3f ;  /* 0x0000003f09007836 */ /* 0x002fca0000000000 */
[----:B------:R-:W-:-:S04]  /*0170*/  SHF.R.S32.HI R3, RZ, 0x1f, R0 ;  /* 0x0000001fff037819 */ /* 0x000fc80000011400 */
[----:B------:R-:W-:Y:S02]  /*0180*/  LEA.HI R3, R3, R0, RZ, 0x6 ;  /* 0x0000000003037211 */ /* 0x000fe400078f30ff */
[----:B--2---:R-:W-:Y:S02]  /*0190*/  IABS R10, R5 ;  /* 0x00000005000a7213 */ /* 0x004fe40000000000 */
[----:B------:R-:W-:Y:S02]  /*01a0*/  SHF.R.S32.HI R3, RZ, 0x6, R3 ;  /* 0x00000006ff037819 */ /* 0x000fe40000011403 */
[C---:B---3--:R-:W-:Y:S02]  /*01b0*/  LOP3.LUT R15, R14.reuse, 0xff, RZ, 0xc0, !PT ;  /* 0x000000ff0e0f7812 */ /* 0x048fe400078ec0ff */
[----:B------:R-:W-:Y:S01]  /*01c0*/  SHF.R.U32.HI R23, RZ, 0x8, R14 ;  /* 0x00000008ff177819 */ /* 0x000fe2000001160e */
[----:B------:R-:W-:Y:S01]  /*01d0*/  IMAD.SHL.U32 R4, R3, 0x8, RZ ;  /* 0x0000000803047824 */ /* 0x000fe200078e00ff */
[----:B------:R-:W-:-:S02]  /*01e0*/  LEA.HI R16, R14, 0x2, RZ, 0x18 ;  /* 0x000000020e107811 */ /* 0x000fc400078fc0ff */
[C---:B------:R-:W-:Y:S02]  /*01f0*/  LEA.HI R17, R14.reuse, 0x6, RZ, 0x18 ;  /* 0x000000060e117811 */ /* 0x040fe400078fc0ff */
[-C--:B------:R-:W-:Y:S02]  /*0200*/  IABS R7, R4.reuse ;  /* 0x0000000400077213 */ /* 0x080fe40000000000 */
[----:B------:R-:W-:Y:S02]  /*0210*/  IABS R12, R4 ;  /* 0x00000004000c7213 */ /* 0x000fe40000000000 */
[----:B------:R-:W1:Y:S01]  /*0220*/  I2F.RP R0, R7 ;  /* 0x0000000700007306 */ /* 0x000e620000209400 */
[C---:B------:R-:W-:Y:S02]  /*0230*/  LEA.HI R18, R14.reuse, 0xa, RZ, 0x18 ;  /* 0x0000000a0e127811 */ /* 0x040fe400078fc0ff */
[C---:B------:R-:W-:Y:S02]  /*0240*/  LEA.HI R19, R14.reuse, 0xe, RZ, 0x18 ;  /* 0x0000000e0e137811 */ /* 0x040fe400078fc0ff */
[----:B------:R-:W-:-:S02]  /*0250*/  LEA.HI R20, R14, 0x12, RZ, 0x18 ;  /* 0x000000120e147811 */ /* 0x000fc400078fc0ff */
[C---:B------:R-:W-:Y:S02]  /*0260*/  LEA.HI R21, R14.reuse, 0x16, RZ, 0x18 ;  /* 0x000000160e157811 */ /* 0x040fe400078fc0ff */
[----:B------:R-:W-:Y:S02]  /*0270*/  LEA.HI R22, R14, 0x1a, RZ, 0x18 ;  /* 0x0000001a0e167811 */ /* 0x000fe400078fc0ff */
[----:B------:R-:W-:Y:S01]  /*0280*/  SGXT.U32 R23, R23, 0x1 ;  /* 0x000000011717781a */ /* 0x000fe20000000000 */
[----:B-1----:R-:W1:Y:S02]  /*0290*/  MUFU.RCP R0, R0 ;  /* 0x0000000000007308 */ /* 0x002e640000001000 */
[----:B-1----:R-:W-:Y:S02]  /*02a0*/  VIADD R2, R0, 0xffffffe ;  /* 0x0ffffffe00027836 */ /* 0x002fe40000000000 */
[----:B------:R-:W-:-:S04]  /*02b0*/  IMAD.MOV R0, RZ, RZ, -R12 ;  /* 0x000000ffff007224 */ /* 0x000fc800078e0a0c */
[----:B------:R1:W2:Y:S02]  /*02c0*/  F2I.FTZ.U32.TRUNC.NTZ R3, R2 ;  /* 0x0000000200037305 */ /* 0x0002a4000021f000 */
[----:B-1----:R-:W-:Y:S02]  /*02d0*/  IMAD.MOV.U32 R2, RZ, RZ, RZ ;  /* 0x000000ffff027224 */ /* 0x002fe400078e00ff */
[----:B--2---:R-:W-:-:S04]  /*02e0*/  IMAD.MOV R6, RZ, RZ, -R3 ;  /* 0x000000ffff067224 */ /* 0x004fc800078e0a03 */
[----:B------:R-:W-:Y:S02]  /*02f0*/  IMAD R11, R6, R7, RZ ;  /* 0x00000007060b7224 */ /* 0x000fe400078e02ff */
[----:B------:R-:W-:Y:S02]  /*0300*/  IMAD.MOV.U32 R6, RZ, RZ, R10 ;  /* 0x000000ffff067224 */ /* 0x000fe400078e000a */
[----:B------:R-:W-:-:S06]  /*0310*/  IMAD.HI.U32 R3, R3, R11, R2 ;  /* 0x0000000b03037227 */ /* 0x000fcc00078e0002 */
[----:B------:R-:W-:-:S04]  /*0320*/  IMAD.HI.U32 R3, R3, R6, RZ ;  /* 0x0000000603037227 */ /* 0x000fc800078e00ff */
[----:B------:R-:W-:-:S05]  /*0330*/  IMAD R0, R3, R0, R6 ;  /* 0x0000000003007224 */ /* 0x000fca00078e0206 */
[----:B------:R-:W-:-:S13]  /*0340*/  ISETP.GT.U32.AND P1, PT, R7, R0, PT ;  /* 0x000000000700720c */ /* 0x000fda0003f24070 */
[----:B------:R-:W-:Y:S02]  /*0350*/  @!P1 IMAD.IADD R0, R0, 0x1, -R7 ;  /* 0x0000000100009824 */ /* 0x000fe400078e0a07 */
[----:B------:R-:W-:Y:S01]  /*0360*/  @!P1 VIADD R3, R3, 0x1 ;  /* 0x0000000103039836 */ /* 0x000fe20000000000 */
[----:B------:R-:W-:Y:S02]  /*0370*/  ISETP.NE.AND P1, PT, R4, RZ, PT ;  /* 0x000000ff0400720c */ /* 0x000fe40003f25270 */
[----:B------:R-:W-:Y:S02]  /*0380*/  ISETP.GE.U32.AND P0, PT, R0, R7, PT ;  /* 0x000000070000720c */ /* 0x000fe40003f06070 */
[----:B------:R-:W-:-:S04]  /*0390*/  LOP3.LUT R0, R5, R4, RZ, 0x3c, !PT ;  /* 0x0000000405007212 */ /* 0x000fc800078e3cff */
[----:B------:R-:W-:Y:S01]  /*03a0*/  ISETP.GE.AND P2, PT, R0, RZ, PT ;  /* 0x000000ff0000720c */ /* 0x000fe20003f46270 */
[----:B------:R-:W-:-:S06]  /*03b0*/  VIADD R0, R8, 0xff ;  /* 0x000000ff08007836 */ /* 0x000fcc0000000000 */
[----:B------:R-:W-:-:S04]  /*03c0*/  @P0 VIADD R3, R3, 0x1 ;  /* 0x0000000103030836 */ /* 0x000fc80000000000 */
[----:B------:R-:W-:Y:S01]  /*03d0*/  IMAD.MOV.U32 R2, RZ, RZ, R3 ;  /* 0x000000ffff027224 */ /* 0x000fe200078e0003 */
[----:B------:R-:W-:-:S03]  /*03e0*/  SHF.R.S32.HI R3, RZ, 0x1f, R0 ;  /* 0x0000001fff037819 */ /* 0x000fc60000011400 */
[----:B------:R-:W-:Y:S01]  /*03f0*/  @!P2 IMAD.MOV R2, RZ, RZ, -R2 ;  /* 0x000000ffff02a224 */ /* 0x000fe200078e0a02 */
[----:B------:R-:W-:Y:S02]  /*0400*/  @!P1 LOP3.LUT R2, RZ, R4, RZ, 0x33, !PT ;  /* 0x00000004ff029212 */ /* 0x000fe400078e33ff */
[----:B------:R-:W-:-:S03]  /*0410*/  LEA.HI R3, R3, R0, RZ, 0x8 ;  /* 0x0000000003037211 */ /* 0x000fc600078f40ff */
[----:B------:R-:W-:Y:S02]  /*0420*/  IMAD.SHL.U32 R6, R2, 0x8, RZ ;  /* 0x0000000802067824 */ /* 0x000fe400078e00ff */
[----:B------:R-:W-:-:S03]  /*0430*/  IMAD.MOV R2, RZ, RZ, -R2 ;  /* 0x000000ffff027224 */ /* 0x000fc600078e0a02 */
[----:B------:R-:W-:Y:S01]  /*0440*/  LEA.HI.SX32 R3, R3, -R6, 0x18 ;  /* 0x8000000603037211 */ /* 0x000fe200078fc2ff */
[----:B------:R-:W-:-:S03]  /*0450*/  IMAD R13, R4, R2, R5 ;  /* 0x00000002040d7224 */ /* 0x000fc600078e0205 */
[----:B------:R-:W-:-:S04]  /*0460*/  VIMNMX R10, R3, 0x8, PT ;  /* 0x00000008030a7848 */ /* 0x000fc80003fe0100 */
[-C--:B------:R-:W-:Y:S02]  /*0470*/  IABS R7, R10.reuse ;  /* 0x0000000a00077213 */ /* 0x080fe40000000000 */
[----:B------:R-:W-:Y:S02]  /*0480*/  IABS R4, R10 ;  /* 0x0000000a00047213 */ /* 0x000fe40000000000 */
[----:B------:R-:W1:Y:S01]  /*0490*/  I2F.RP R0, R7 ;  /* 0x0000000700007306 */ /* 0x000e620000209400 */
[C---:B------:R-:W-:Y:S02]  /*04a0*/  R2UR UR5, R10.reuse ;  /* 0x000000000a0572ca */ /* 0x040fe400000e0000 */
[----:B------:R-:W-:-:S11]  /*04b0*/  R2UR UR6, R10 ;  /* 0x000000000a0672ca */ /* 0x000fd600000e0000 */
[----:B------:R-:W-:Y:S01]  /*04c0*/  UISETP.NE.AND UP0, UPT, UR5, URZ, UPT ;  /* 0x0000003f0500728c */ /* 0x000fe2000bf05270 */
[----:B-1----:R-:W1:Y:S02]  /*04d0*/  MUFU.RCP R0, R0 ;  /* 0x0000000000007308 */ /* 0x002e640000001000 */
[----:B-1----:R-:W-:Y:S02]  /*04e0*/  VIADD R3, R0, 0xffffffe ;  /* 0x0ffffffe00037836 */ /* 0x002fe40000000000 */
[----:B------:R-:W-:-:S04]  /*04f0*/  IMAD.MOV R0, RZ, RZ, -R4 ;  /* 0x000000ffff007224 */ /* 0x000fc800078e0a04 */
[----:B------:R-:W1:Y:S02]  /*0500*/  F2I.FTZ.U32.TRUNC.NTZ R3, R3 ;  /* 0x0000000300037305 */ /* 0x000e64000021f000 */
[----:B-1----:R-:W-:-:S04]  /*0510*/  IMAD.MOV R11, RZ, RZ, -R3 ;  /* 0x000000ffff0b7224 */ /* 0x002fc800078e0a03 */
[----:B------:R-:W-:Y:S01]  /*0520*/  IMAD.MOV.U32 R2, RZ, RZ, R11 ;  /* 0x000000ffff027224 */ /* 0x000fe200078e000b */
[----:B------:R-:W-:-:S03]  /*0530*/  IABS R11, R13 ;  /* 0x0000000d000b7213 */ /* 0x000fc60000000000 */
[----:B------:R-:W-:Y:S02]  /*0540*/  IMAD R5, R2, R7, RZ ;  /* 0x0000000702057224 */ /* 0x000fe400078e02ff */
[----:B------:R-:W-:-:S04]  /*0550*/  IMAD.MOV.U32 R2, RZ, RZ, RZ ;  /* 0x000000ffff027224 */ /* 0x000fc800078e00ff */
[----:B------:R-:W-:-:S06]  /*0560*/  IMAD.HI.U32 R2, R3, R5, R2 ;  /* 0x0000000503027227 */ /* 0x000fcc00078e0002 */
[----:B------:R-:W-:-:S04]  /*0570*/  IMAD.HI.U32 R2, R2, R11, RZ ;  /* 0x0000000b02027227 */ /* 0x000fc800078e00ff */
[----:B------:R-:W-:-:S05]  /*0580*/  IMAD R0, R2, R0, R11 ;  /* 0x0000000002007224 */ /* 0x000fca00078e020b */
[----:B------:R-:W-:-:S13]  /*0590*/  ISETP.GT.U32.AND P1, PT, R7, R0, PT ;  /* 0x000000000700720c */ /* 0x000fda0003f24070 */
[----:B------:R-:W-:Y:S02]  /*05a0*/  @!P1 IMAD.IADD R0, R0, 0x1, -R7 ;  /* 0x0000000100009824 */ /* 0x000fe400078e0a07 */
[----:B------:R-:W-:-:S03]  /*05b0*/  @!P1 VIADD R2, R2, 0x1 ;  /* 0x0000000102029836 */ /* 0x000fc60000000000 */
[----:B------:R-:W-:Y:S02]  /*05c0*/  ISETP.GE.U32.AND P0, PT, R0, R7, PT ;  /* 0x000000070000720c */ /* 0x000fe40003f06070 */
[----:B------:R-:W-:-:S04]  /*05d0*/  LOP3.LUT R0, R13, R10, RZ, 0x3c, !PT ;  /* 0x0000000a0d007212 */ /* 0x000fc800078e3cff */
[----:B------:R-:W-:-:S07]  /*05e0*/  ISETP.GE.AND P2, PT, R0, RZ, PT ;  /* 0x000000ff0000720c */ /* 0x000fce0003f46270 */
[----:B------:R-:W-:-:S06]  /*05f0*/  @P0 VIADD R2, R2, 0x1 ;  /* 0x0000000102020836 */ /* 0x000fcc0000000000 */
[----:B------:R-:W-:-:S05]  /*0600*/  @!P2 IMAD.MOV R2, RZ, RZ, -R2 ;  /* 0x000000ffff02a224 */ /* 0x000fca00078e0a02 */
[----:B------:R-:W-:-:S09]  /*0610*/  R2UR UR4, R2 ;  /* 0x00000000020472ca */ /* 0x000fd200000e0000 */
[----:B------:R-:W-:-:S04]  /*0620*/  @!UP0 ULOP3.LUT UR4, URZ, UR6, URZ, 0x33, !UPT ;  /* 0x000000063f048292 */ /* 0x000fc8000f8e333f */
[----:B------:R-:W-:Y:S02]  /*0630*/  UIADD3 UR5, -UR4, URZ, URZ ;  /* 0x0000003f04057290 */ /* 0x000fe4000fffe13f */
[----:B------:R-:W-:-:S04]  /*0640*/  USHF.L.U32 UR9, UR4, 0x6, URZ ;  /* 0x0000000604097899 */ /* 0x000fc8000800063f */
[----:B------:R-:W-:Y:S01]  /*0650*/  IMAD R0, R10, UR5, R13 ;  /* 0x000000050a007c24 */ /* 0x000fe2000f8e020d */
[----:B------:R-:W-:Y:S02]  /*0660*/  UMOV UR5, 0x400 ;  /* 0x0000040000057882 */ /* 0x000fe40000000000 */
[----:B----4-:R-:W-:Y:S01]  /*0670*/  ULEA UR8, UR8, UR5, 0x18 ;  /* 0x0000000508087291 */ /* 0x010fe2000f8ec03f */
[----:B------:R-:W-:Y:S02]  /*0680*/  IMAD.IADD R0, R6, 0x1, R0 ;  /* 0x0000000106007824 */ /* 0x000fe400078e0200 */
[----:B------:R-:W1:Y:S02]  /*0690*/  LDC R6, c[0x0][0x230] ;  /* 0x00008c00ff067b82 */ /* 0x000e640000000800 */
[----:B------:R-:W-:Y:S01]  /*06a0*/  IMAD R15, R0, 0x100, R15 ;  /* 0x00000100000f7824 */ /* 0x000fe200078e020f */
[----:B------:R-:W-:Y:S01]  /*06b0*/  LEA.HI R0, R14, 0x1e, RZ, 0x18 ;  /* 0x0000001e0e007811 */ /* 0x000fe200078fc0ff */
[----:B-1----:R-:W-:-:S05]  /*06c0*/  VIADD R6, R6, 0x1f ;  /* 0x0000001f06067836 */ /* 0x002fca0000000000 */
[----:B------:R-:W-:-:S13]  /*06d0*/  ISETP.GE.AND P0, PT, R6, 0x20, PT ;  /* 0x000000200600780c */ /* 0x000fda0003f06270 */
[----:B0-----:R-:W-:Y:S05]  /*06e0*/  @!P0 BRA `(.L_x_0) ;  /* 0x0000001000e48947 */ /* 0x001fea0003800000 */
[----:B------:R-:W-:Y:S01]  /*06f0*/  IABS R27, R8 ;  /* 0x00000008001b7213 */ /* 0x000fe20000000000 */
[----:B------:R-:W0:Y:S01]  /*0700*/  LDC R62, c[0x0][0x23c] ;  /* 0x00008f00ff3e7b82 */ /* 0x000e220000000800 */
[----:B------:R-:W-:Y:S01]  /*0710*/  IABS R13, R9 ;  /* 0x00000009000d7213 */ /* 0x000fe20000000000 */
[----:B------:R-:W-:Y:S01]  /*0720*/  ULDC.64 UR14, c[0x0][0x210] ;  /* 0x00008400000e7ab9 */ /* 0x000fe20000000a00 */
[----:B------:R-:W1:Y:S01]  /*0730*/  I2F.RP R10, R27 ;  /* 0x0000001b000a7306 */ /* 0x000e620000209400 */
[----:B------:R-:W-:Y:S02]  /*0740*/  SHF.R.U32.HI R11, RZ, 0x5, R14 ;  /* 0x00000005ff0b7819 */ /* 0x000fe4000001160e */
[----:B------:R-:W-:Y:S02]  /*0750*/  CS2R R28, SRZ ;  /* 0x00000000001c7805 */ /* 0x000fe4000001ff00 */
[----:B------:R-:W-:Y:S02]  /*0760*/  LOP3.LUT R63, R14, 0x1f, RZ, 0xc0, !PT ;  /* 0x0000001f0e3f7812 */ /* 0x000fe400078ec0ff */
[----:B------:R-:W-:-:S02]  /*0770*/  CS2R R30, SRZ ;  /* 0x00000000001e7805 */ /* 0x000fc4000001ff00 */
[----:B------:R-:W-:Y:S01]  /*0780*/  R2UR UR11, R11 ;  /* 0x000000000b0b72ca */ /* 0x000fe200000e0000 */
[----:B------:R-:W2:Y:S01]  /*0790*/  LDC R69, c[0x0][0x238] ;  /* 0x00008e00ff457b82 */ /* 0x000ea20000000800 */
[C---:B------:R-:W-:Y:S01]  /*07a0*/  LOP3.LUT R61, R23.reuse, 0x1c, RZ, 0xfc, !PT ;  /* 0x0000001c173d7812 */ /* 0x040fe200078efcff */
[----:B------:R-:W3:Y:S01]  /*07b0*/  I2F.RP R7, R13 ;  /* 0x0000000d00077306 */ /* 0x000ee20000209400 */
[C---:B------:R-:W-:Y:S02]  /*07c0*/  LOP3.LUT R60, R23.reuse, 0x18, RZ, 0xfc, !PT ;  /* 0x00000018173c7812 */ /* 0x040fe400078efcff */
[----:B------:R-:W-:Y:S02]  /*07d0*/  CS2R R32, SRZ ;  /* 0x0000000000207805 */ /* 0x000fe4000001ff00 */
[----:B------:R-:W-:Y:S02]  /*07e0*/  LOP3.LUT R59, R23, 0x14, RZ, 0xfc, !PT ;  /* 0x00000014173b7812 */ /* 0x000fe400078efcff */
[----:B------:R-:W-:-:S02]  /*07f0*/  CS2R R34, SRZ ;  /* 0x0000000000227805 */ /* 0x000fc4000001ff00 */
[C---:B------:R-:W-:Y:S02]  /*0800*/  LOP3.LUT R58, R23.reuse, 0x10, RZ, 0xfc, !PT ;  /* 0x00000010173a7812 */ /* 0x040fe400078efcff */
[----:B------:R-:W-:Y:S02]  /*0810*/  CS2R R36, SRZ ;  /* 0x0000000000247805 */ /* 0x000fe4000001ff00 */
[C---:B------:R-:W-:Y:S01]  /*0820*/  LOP3.LUT R57, R23.reuse, 0xc, RZ, 0xfc, !PT ;  /* 0x0000000c17397812 */ /* 0x040fe200078efcff */
[----:B-1----:R-:W1:Y:S01]  /*0830*/  MUFU.RCP R10, R10 ;  /* 0x0000000a000a7308 */ /* 0x002e620000001000 */
[C---:B------:R-:W-:Y:S01]  /*0840*/  LOP3.LUT R56, R23.reuse, 0x8, RZ, 0xfc, !PT ;  /* 0x0000000817387812 */ /* 0x040fe200078efcff */
[----:B------:R-:W-:Y:S01]  /*0850*/  UIADD3 UR4, UR9, UR11, URZ ;  /* 0x0000000b09047290 */ /* 0x000fe2000fffe03f */
[----:B------:R-:W-:Y:S01]  /*0860*/  LOP3.LUT R89, R23, 0x4, RZ, 0xfc, !PT ;  /* 0x0000000417597812 */ /* 0x000fe200078efcff */
[----:B------:R-:W-:Y:S01]  /*0870*/  ULOP3.LUT UR7, UR9, 0xf, UR11, 0xf8, !UPT ;  /* 0x0000000f09077892 */ /* 0x000fe2000f8ef80b */
[----:B0-----:R-:W-:Y:S01]  /*0880*/  IMAD R67, R63, R62, RZ ;  /* 0x0000003e3f437224 */ /* 0x001fe200078e02ff */
[----:B------:R-:W-:Y:S01]  /*0890*/  UIADD3 UR5, UR4, 0x30, URZ ;  /* 0x0000003004057890 */ /* 0x000fe2000fffe03f */
[----:B------:R-:W-:Y:S01]  /*08a0*/  CS2R R38, SRZ ;  /* 0x0000000000267805 */ /* 0x000fe2000001ff00 */
[----:B---3--:R-:W0:Y:S01]  /*08b0*/  MUFU.RCP R7, R7 ;  /* 0x0000000700077308 */ /* 0x008e220000001000 */
[----:B------:R-:W-:Y:S01]  /*08c0*/  ULOP3.LUT UR6, UR7, 0x20, URZ, 0xfc, !UPT ;  /* 0x0000002007067892 */ /* 0x000fe2000f8efc3f */
[----:B------:R-:W-:Y:S01]  /*08d0*/  CS2R R40, SRZ ;  /* 0x0000000000287805 */ /* 0x000fe2000001ff00 */
[----:B------:R-:W-:Y:S01]  /*08e0*/  UIADD3 UR4, UR4, 0x10, URZ ;  /* 0x0000001004047890 */ /* 0x000fe2000fffe03f */
[----:B------:R-:W-:-:S02]  /*08f0*/  CS2R R42, SRZ ;  /* 0x00000000002a7805 */ /* 0x000fc4000001ff00 */
[----:B------:R-:W-:Y:S01]  /*0900*/  CS2R R44, SRZ ;  /* 0x00000000002c7805 */ /* 0x000fe2000001ff00 */
[-C--:B--2---:R-:W-:Y:S01]  /*0910*/  IMAD R61, R61, R69.reuse, RZ ;  /* 0x000000453d3d7224 */ /* 0x084fe200078e02ff */
[----:B------:R-:W-:Y:S01]  /*0920*/  CS2R R46, SRZ ;  /* 0x00000000002e7805 */ /* 0x000fe2000001ff00 */
[----:B------:R-:W-:Y:S01]  /*0930*/  IMAD R60, R60, R69, RZ ;  /* 0x000000453c3c7224 */ /* 0x000fe200078e02ff */
[----:B------:R-:W-:Y:S01]  /*0940*/  CS2R R48, SRZ ;  /* 0x0000000000307805 */ /* 0x000fe2000001ff00 */
[----:B-1----:R-:W-:Y:S01]  /*0950*/  VIADD R4, R10, 0xffffffe ;  /* 0x0ffffffe0a047836 */ /* 0x002fe20000000000 */
[----:B------:R-:W-:Y:S01]  /*0960*/  IABS R10, R15 ;  /* 0x0000000f000a7213 */ /* 0x000fe20000000000 */
[-C--:B------:R-:W-:Y:S01]  /*0970*/  IMAD R59, R59, R69.reuse, RZ ;  /* 0x000000453b3b7224 */ /* 0x080fe200078e02ff */
[----:B------:R-:W-:Y:S01]  /*0980*/  CS2R R50, SRZ ;  /* 0x0000000000327805 */ /* 0x000fe2000001ff00 */
[----:B------:R1:W2:Y:S01]  /*0990*/  F2I.FTZ.U32.TRUNC.NTZ R5, R4 ;  /* 0x0000000400057305 */ /* 0x0002a2000021f000 */
[-C--:B------:R-:W-:Y:S01]  /*09a0*/  IMAD R58, R58, R69.reuse, RZ ;  /* 0x000000453a3a7224 */ /* 0x080fe200078e02ff */
[----:B------:R-:W-:Y:S01]  /*09b0*/  CS2R R52, SRZ ;  /* 0x0000000000347805 */ /* 0x000fe2000001ff00 */
[----:B0-----:R-:W-:Y:S01]  /*09c0*/  VIADD R2, R7, 0xffffffe ;  /* 0x0ffffffe07027836 */ /* 0x001fe20000000000 */
[----:B------:R-:W-:Y:S01]  /*09d0*/  CS2R R54, SRZ ;  /* 0x0000000000367805 */ /* 0x000fe2000001ff00 */
[-C--:B------:R-:W-:Y:S01]  /*09e0*/  IMAD R57, R57, R69.reuse, RZ ;  /* 0x0000004539397224 */ /* 0x080fe200078e02ff */
[----:B------:R-:W-:Y:S01]  /*09f0*/  ULDC UR10, c[0x0][0x230] ;  /* 0x00008c00000a7ab9 */ /* 0x000fe20000000800 */
[----:B------:R-:W-:Y:S01]  /*0a00*/  IMAD R56, R56, R69, RZ ;  /* 0x0000004538387224 */ /* 0x000fe200078e02ff */
[----:B------:R-:W0:Y:S01]  /*0a10*/  F2I.FTZ.U32.TRUNC.NTZ R3, R2 ;  /* 0x0000000200037305 */ /* 0x000e22000021f000 */
[----:B-1----:R-:W-:-:S02]  /*0a20*/  IMAD.MOV.U32 R4, RZ, RZ, RZ ;  /* 0x000000ffff047224 */ /* 0x002fc400078e00ff */
[-C--:B------:R-:W-:Y:S02]  /*0a30*/  IMAD R89, R89, R69.reuse, RZ ;  /* 0x0000004559597224 */ /* 0x080fe400078e02ff */
[----:B------:R-:W-:Y:S02]  /*0a40*/  IMAD.SHL.U32 R87, R69, 0x20, RZ ;  /* 0x0000002045577824 */ /* 0x000fe400078e00ff */
[----:B--2---:R-:W-:Y:S02]  /*0a50*/  IMAD.MOV R12, RZ, RZ, -R5 ;  /* 0x000000ffff0c7224 */ /* 0x004fe400078e0a05 */
[----:B------:R-:W-:Y:S02]  /*0a60*/  IMAD R85, R0, R69, RZ ;  /* 0x0000004500557224 */ /* 0x000fe400078e02ff */
[----:B------:R-:W-:Y:S02]  /*0a70*/  IMAD R11, R12, R27, RZ ;  /* 0x0000001b0c0b7224 */ /* 0x000fe400078e02ff */
[----:B------:R-:W-:-:S02]  /*0a80*/  IMAD R83, R22, R69, RZ ;  /* 0x0000004516537224 */ /* 0x000fc400078e02ff */
[----:B------:R-:W-:-:S04]  /*0a90*/  IMAD.HI.U32 R5, R5, R11, R4 ;  /* 0x0000000b05057227 */ /* 0x000fc800078e0004 */
[----:B0-----:R-:W-:Y:S02]  /*0aa0*/  IMAD.MOV R2, RZ, RZ, -R3 ;  /* 0x000000ffff027224 */ /* 0x001fe400078e0a03 */
[----:B------:R-:W-:-:S04]  /*0ab0*/  IMAD.HI.U32 R5, R5, R10, RZ ;  /* 0x0000000a05057227 */ /* 0x000fc800078e00ff */
[----:B------:R-:W-:Y:S02]  /*0ac0*/  IMAD R7, R2, R13, RZ ;  /* 0x0000000d02077224 */ /* 0x000fe400078e02ff */
[----:B------:R-:W-:Y:S02]  /*0ad0*/  IMAD.MOV.U32 R2, RZ, RZ, RZ ;  /* 0x000000ffff027224 */ /* 0x000fe400078e00ff */
[----:B------:R-:W-:Y:S02]  /*0ae0*/  IMAD.MOV R5, RZ, RZ, -R5 ;  /* 0x000000ffff057224 */ /* 0x000fe400078e0a05 */
[----:B------:R-:W-:-:S04]  /*0af0*/  IMAD.HI.U32 R2, R3, R7, R2 ;  /* 0x0000000703027227 */ /* 0x000fc800078e0002 */
[----:B------:R-:W-:Y:S02]  /*0b00*/  IMAD.U32 R3, RZ, RZ, UR5 ;  /* 0x00000005ff037e24 */ /* 0x000fe4000f8e00ff */
[C---:B------:R-:W-:Y:S02]  /*0b10*/  IMAD R10, R27.reuse, R5, R10 ;  /* 0x000000051b0a7224 */ /* 0x040fe400078e020a */
[----:B------:R-:W-:Y:S01]  /*0b20*/  IMAD.U32 R7, RZ, RZ, UR7 ;  /* 0x00000007ff077e24 */ /* 0x000fe2000f8e00ff */
[----:B------:R-:W-:Y:S01]  /*0b30*/  IABS R3, R3 ;  /* 0x0000000300037213 */ /* 0x000fe20000000000 */
[----:B------:R-:W-:Y:S01]  /*0b40*/  IMAD.U32 R4, RZ, RZ, UR6 ;  /* 0x00000006ff047e24 */ /* 0x000fe2000f8e00ff */
[----:B------:R-:W-:Y:S01]  /*0b50*/  ISETP.GT.U32.AND P0, PT, R27, R10, PT ;  /* 0x0000000a1b00720c */ /* 0x000fe20003f04070 */
[----:B------:R-:W-:Y:S01]  /*0b60*/  IMAD.U32 R5, RZ, RZ, UR4 ;  /* 0x00000004ff057e24 */ /* 0x000fe2000f8e00ff */
[----:B------:R-:W-:Y:S01]  /*0b70*/  IABS R25, R7 ;  /* 0x0000000700197213 */ /* 0x000fe20000000000 */
[----:B------:R-:W-:Y:S01]  /*0b80*/  IMAD.MOV.U32 R7, RZ, RZ, R3 ;  /* 0x000000ffff077224 */ /* 0x000fe200078e0003 */
[----:B------:R-:W-:Y:S01]  /*0b90*/  IABS R11, R4 ;  /* 0x00000004000b7213 */ /* 0x000fe20000000000 */
[----:B------:R-:W-:Y:S01]  /*0ba0*/  IMAD R81, R21, R69, RZ ;  /* 0x0000004515517224 */ /* 0x000fe200078e02ff */
[----:B------:R-:W-:Y:S01]  /*0bb0*/  IABS R24, R5 ;  /* 0x0000000500187213 */ /* 0x000fe20000000000 */
[----:B------:R-:W-:-:S04]  /*0bc0*/  IMAD.HI.U32 R3, R2, R7, RZ ;  /* 0x0000000702037227 */ /* 0x000fc800078e00ff */
[----:B------:R-:W-:-:S04]  /*0bd0*/  IMAD.HI.U32 R4, R2, R11, RZ ;  /* 0x0000000b02047227 */ /* 0x000fc800078e00ff */
[----:B------:R-:W-:-:S04]  /*0be0*/  IMAD.HI.U32 R5, R2, R24, RZ ;  /* 0x0000001802057227 */ /* 0x000fc800078e00ff */
[----:B------:R-:W-:-:S04]  /*0bf0*/  IMAD.HI.U32 R2, R2, R25, RZ ;  /* 0x0000001902027227 */ /* 0x000fc800078e00ff */
[----:B------:R-:W-:Y:S01]  /*0c00*/  IMAD.MOV R12, RZ, RZ, -R3 ;  /* 0x000000ffff0c7224 */ /* 0x000fe200078e0a03 */
[----:B------:R-:W-:Y:S01]  /*0c10*/  SHF.R.S32.HI R3, RZ, 0x1f, R6 ;  /* 0x0000001fff037819 */ /* 0x000fe20000011406 */
[----:B------:R-:W-:Y:S02]  /*0c20*/  IMAD.MOV R4, RZ, RZ, -R4 ;  /* 0x000000ffff047224 */ /* 0x000fe400078e0a04 */
[----:B------:R-:W-:Y:S01]  /*0c30*/  IMAD.MOV R5, RZ, RZ, -R5 ;  /* 0x000000ffff057224 */ /* 0x000fe200078e0a05 */
[----:B------:R-:W-:Y:S01]  /*0c40*/  LEA.HI R3, R3, R6, RZ, 0x5 ;  /* 0x0000000603037211 */ /* 0x000fe200078f28ff */
[----:B------:R-:W-:Y:S02]  /*0c50*/  IMAD.MOV R26, RZ, RZ, -R2 ;  /* 0x000000ffff1a7224 */ /* 0x000fe400078e0a02 */
[----:B------:R-:W-:Y:S01]  /*0c60*/  @!P0 IMAD.IADD R10, R10, 0x1, -R27 ;  /* 0x000000010a0a8824 */ /* 0x000fe200078e0a1b */
[----:B------:R-:W-:Y:S01]  /*0c70*/  SHF.R.S32.HI R72, RZ, 0x5, R3 ;  /* 0x00000005ff487819 */ /* 0x000fe20000011403 */
[C---:B------:R-:W-:Y:S01]  /*0c80*/  IMAD R2, R13.reuse, R12, R7 ;  /* 0x0000000c0d027224 */ /* 0x040fe200078e0207 */
[----:B------:R-:W-:Y:S01]  /*0c90*/  SHF.R.S32.HI R12, RZ, 0x2, R14 ;  /* 0x00000002ff0c7819 */ /* 0x000fe2000001140e */
[----:B------:R-:W-:Y:S01]  /*0ca0*/  IMAD R4, R13, R4, R11 ;  /* 0x000000040d047224 */ /* 0x000fe200078e020b */
[----:B------:R-:W-:Y:S01]  /*0cb0*/  ISETP.GT.U32.AND P0, PT, R27, R10, PT ;  /* 0x0000000a1b00720c */ /* 0x000fe20003f04070 */
[C---:B------:R-:W-:Y:S01]  /*0cc0*/  IMAD R5, R13.reuse, R5, R24 ;  /* 0x000000050d057224 */ /* 0x040fe200078e0218 */
[C---:B------:R-:W-:Y:S01]  /*0cd0*/  ISETP.GT.U32.AND P1, PT, R13.reuse, R2, PT ;  /* 0x000000020d00720c */ /* 0x040fe20003f24070 */
[C---:B------:R-:W-:Y:S01]  /*0ce0*/  IMAD R7, R13.reuse, R26, R25 ;  /* 0x0000001a0d077224 */ /* 0x040fe200078e0219 */
[C---:B------:R-:W-:Y:S01]  /*0cf0*/  ISETP.GT.U32.AND P2, PT, R13.reuse, R4, PT ;  /* 0x000000040d00720c */ /* 0x040fe20003f44070 */
[----:B------:R-:W-:Y:S01]  /*0d00*/  IMAD.SHL.U32 R11, R14, 0x20, RZ ;  /* 0x000000200e0b7824 */ /* 0x000fe200078e00ff */
[C---:B------:R-:W-:Y:S01]  /*0d10*/  ISETP.GT.U32.AND P3, PT, R13.reuse, R5, PT ;  /* 0x000000050d00720c */ /* 0x040fe20003f64070 */
[----:B------:R-:W-:Y:S01]  /*0d20*/  IMAD R79, R20, R69, RZ ;  /* 0x00000045144f7224 */ /* 0x000fe200078e02ff */
[----:B------:R-:W-:Y:S01]  /*0d30*/  ISETP.GT.U32.AND P4, PT, R13, R7, PT ;  /* 0x000000070d00720c */ /* 0x000fe20003f84070 */
[-C--:B------:R-:W-:Y:S01]  /*0d40*/  IMAD R77, R19, R69.reuse, RZ ;  /* 0x00000045134d7224 */ /* 0x080fe200078e02ff */
[----:B------:R-:W-:Y:S01]  /*0d50*/  LOP3.LUT R11, R11, 0x1f60, RZ, 0xc0, !PT ;  /* 0x00001f600b0b7812 */ /* 0x000fe200078ec0ff */
[-C--:B------:R-:W-:Y:S01]  /*0d60*/  IMAD R75, R18, R69.reuse, RZ ;  /* 0x00000045124b7224 */ /* 0x080fe200078e02ff */
[----:B------:R-:W-:Y:S01]  /*0d70*/  SGXT R12, R12, 0x1 ;  /* 0x000000010c0c781a */ /* 0x000fe20000000200 */
[----:B------:R-:W-:Y:S01]  /*0d80*/  @!P0 IMAD.IADD R10, R10, 0x1, -R27 ;  /* 0x000000010a0a8824 */ /* 0x000fe200078e0a1b */
[----:B------:R-:W-:Y:S01]  /*0d90*/  ISETP.GE.AND P0, PT, R15, RZ, PT ;  /* 0x000000ff0f00720c */ /* 0x000fe20003f06270 */
[--C-:B------:R-:W-:Y:S01]  /*0da0*/  @!P1 IMAD.IADD R2, R2, 0x1, -R13.reuse ;  /* 0x0000000102029824 */ /* 0x100fe200078e0a0d */
[----:B------:R-:W-:Y:S01]  /*0db0*/  ISETP.NE.AND P1, PT, R8, RZ, PT ;  /* 0x000000ff0800720c */ /* 0x000fe20003f25270 */
[--C-:B------:R-:W-:Y:S01]  /*0dc0*/  @!P2 IMAD.IADD R4, R4, 0x1, -R13.reuse ;  /* 0x000000010404a824 */ /* 0x100fe200078e0a0d */
[----:B------:R-:W-:Y:S01]  /*0dd0*/  LOP3.LUT R12, R11, 0x90, R12, 0xf8, !PT ;  /* 0x000000900b0c7812 */ /* 0x000fe200078ef80c */
[--C-:B------:R-:W-:Y:S01]  /*0de0*/  @!P3 IMAD.IADD R5, R5, 0x1, -R13.reuse ;  /* 0x000000010505b824 */ /* 0x100fe200078e0a0d */
[----:B------:R-:W-:Y:S01]  /*0df0*/  ISETP.GT.U32.AND P2, PT, R13, R2, PT ;  /* 0x000000020d00720c */ /* 0x000fe20003f44070 */
[----:B------:R-:W-:Y:S01]  /*0e00*/  @!P4 IMAD.IADD R7, R7, 0x1, -R13 ;  /* 0x000000010707c824 */ /* 0x000fe200078e0a0d */
[----:B------:R-:W-:Y:S01]  /*0e10*/  ISETP.GT.U32.AND P3, PT, R13, R4, PT ;  /* 0x000000040d00720c */ /* 0x000fe20003f64070 */
[----:B------:R-:W-:Y:S01]  /*0e20*/  IMAD R73, R17, R69, RZ ;  /* 0x0000004511497224 */ /* 0x000fe200078e02ff */
[C---:B------:R-:W-:Y:S01]  /*0e30*/  ISETP.GT.U32.AND P4, PT, R13.reuse, R5, PT ;  /* 0x000000050d00720c */ /* 0x040fe20003f84070 */
[----:B------:R-:W-:Y:S01]  /*0e40*/  IMAD R71, R16, R69, RZ ;  /* 0x0000004510477224 */ /* 0x000fe200078e02ff */
[----:B------:R-:W-:Y:S01]  /*0e50*/  ISETP.GT.U32.AND P5, PT, R13, R7, PT ;  /* 0x000000070d00720c */ /* 0x000fe20003fa4070 */
[----:B------:R-:W-:Y:S01]  /*0e60*/  @!P0 IMAD.MOV R10, RZ, RZ, -R10 ;  /* 0x000000ffff0a8224 */ /* 0x000fe200078e0a0a */
[----:B------:R-:W-:-:S02]  /*0e70*/  ISETP.NE.AND P0, PT, R9, RZ, PT ;  /* 0x000000ff0900720c */ /* 0x000fc40003f05270 */
[----:B------:R-:W-:Y:S02]  /*0e80*/  CS2R R24, SRZ ;  /* 0x0000000000187805 */ /* 0x000fe4000001ff00 */
[----:B------:R-:W-:Y:S02]  /*0e90*/  @!P1 LOP3.LUT R10, RZ, R8, RZ, 0x33, !PT ;  /* 0x00000008ff0a9212 */ /* 0x000fe400078e33ff */
[----:B------:R-:W-:Y:S02]  /*0ea0*/  CS2R R26, SRZ ;  /* 0x00000000001a7805 */ /* 0x000fe4000001ff00 */
[----:B------:R-:W-:Y:S01]  /*0eb0*/  ISETP.LE.AND P1, PT, RZ, UR5, PT ;  /* 0x00000005ff007c0c */ /* 0x000fe2000bf23270 */
[--C-:B------:R-:W-:Y:S01]  /*0ec0*/  @!P2 IMAD.IADD R2, R2, 0x1, -R13.reuse ;  /* 0x000000010202a824 */ /* 0x100fe200078e0a0d */
[----:B------:R-:W-:Y:S01]  /*0ed0*/  ISETP.LE.AND P2, PT, RZ, UR6, PT ;  /* 0x00000006ff007c0c */ /* 0x000fe2000bf43270 */
[--C-:B------:R-:W-:Y:S01]  /*0ee0*/  @!P3 IMAD.IADD R4, R4, 0x1, -R13.reuse ;  /* 0x000000010404b824 */ /* 0x100fe200078e0a0d */
[----:B------:R-:W-:Y:S01]  /*0ef0*/  ISETP.LE.AND P3, PT, RZ, UR4, PT ;  /* 0x00000004ff007c0c */ /* 0x000fe2000bf63270 */
[--C-:B------:R-:W-:Y:S01]  /*0f00*/  @!P4 IMAD.IADD R5, R5, 0x1, -R13.reuse ;  /* 0x000000010505c824 */ /* 0x100fe200078e0a0d */
[----:B------:R-:W-:Y:S01]  /*0f10*/  ISETP.LE.AND P4, PT, RZ, UR7, PT ;  /* 0x00000007ff007c0c */ /* 0x000fe2000bf83270 */
[----:B------:R-:W-:Y:S01]  /*0f20*/  @!P5 IMAD.IADD R7, R7, 0x1, -R13 ;  /* 0x000000010707d824 */ /* 0x000fe200078e0a0d */
[----:B------:R-:W-:Y:S01]  /*0f30*/  LOP3.LUT R9, RZ, R9, RZ, 0x33, !PT ;  /* 0x00000009ff097212 */ /* 0x000fe200078e33ff */
[----:B------:R-:W-:Y:S01]  /*0f40*/  ULDC UR6, c[0x0][0x234] ;  /* 0x00008d0000067ab9 */ /* 0x000fe20000000800 */
[----:B------:R-:W-:Y:S01]  /*0f50*/  ULDC.64 UR4, c[0x0][0x218] ;  /* 0x0000860000047ab9 */ /* 0x000fe20000000a00 */
[----:B------:R-:W-:Y:S01]  /*0f60*/  IMAD R10, R10, UR6, RZ ;  /* 0x000000060a0a7c24 */ /* 0x000fe2000f8e02ff */
[----:B------:R-:W-:Y:S01]  /*0f70*/  ULDC UR7, c[0x0][0x240] ;  /* 0x0000900000077ab9 */ /* 0x000fe20000000800 */
[----:B------:R-:W-:Y:S01]  /*0f80*/  @!P1 IMAD.MOV R2, RZ, RZ, -R2 ;  /* 0x000000ffff029224 */ /* 0x000fe200078e0a02 */
[----:B------:R-:W-:Y:S01]  /*0f90*/  IADD3 R65, P5, R67, UR4, RZ ;  /* 0x0000000443417c10 */ /* 0x000fe2000ffbe0ff */
[----:B------:R-:W-:Y:S01]  /*0fa0*/  @!P2 IMAD.MOV R4, RZ, RZ, -R4 ;  /* 0x000000ffff04a224 */ /* 0x000fe200078e0a04 */
[----:B------:R-:W-:Y:S01]  /*0fb0*/  UIADD3 UR4, UR8, 0x2000, URZ ;  /* 0x0000200008047890 */ /* 0x000fe2000fffe03f */
[----:B------:R-:W-:Y:S01]  /*0fc0*/  @!P3 IMAD.MOV R5, RZ, RZ, -R5 ;  /* 0x000000ffff05b224 */ /* 0x000fe200078e0a05 */
[C---:B------:R-:W-:Y:S01]  /*0fd0*/  SEL R74, R9.reuse, R2, !P0 ;  /* 0x00000002094a7207 */ /* 0x040fe20004000000 */
[----:B------:R-:W-:Y:S01]  /*0fe0*/  @!P4 IMAD.MOV R7, RZ, RZ, -R7 ;  /* 0x000000ffff07c224 */ /* 0x000fe200078e0a07 */
[----:B------:R-:W-:Y:S01]  /*0ff0*/  SHF.R.S32.HI R2, RZ, 0x7, R14 ;  /* 0x00000007ff027819 */ /* 0x000fe2000001140e */
[----:B------:R-:W-:Y:S01]  /*1000*/  USHF.R.U32.HI UR4, URZ, 0x4, UR4 ;  /* 0x000000043f047899 */ /* 0x000fe20008011604 */
[C---:B------:R-:W-:Y:S01]  /*1010*/  SEL R76, R9.reuse, R4, !P0 ;  /* 0x00000004094c7207 */ /* 0x040fe20004000000 */
[----:B------:R-:W-:Y:S01]  /*1020*/  IMAD R74, R74, UR7, RZ ;  /* 0x000000074a4a7c24 */ /* 0x000fe2000f8e02ff */
[C---:B------:R-:W-:Y:S01]  /*1030*/  SEL R78, R9.reuse, R5, !P0 ;  /* 0x00000005094e7207 */ /* 0x040fe20004000000 */
[----:B------:R-:W-:Y:S01]  /*1040*/  IMAD.SHL.U32 R62, R62, 0x20, RZ ;  /* 0x000000203e3e7824 */ /* 0x000fe200078e00ff */
[----:B------:R-:W-:Y:S01]  /*1050*/  SEL R90, R9, R7, !P0 ;  /* 0x00000007095a7207 */ /* 0x000fe20004000000 */
[----:B------:R-:W-:Y:S01]  /*1060*/  IMAD R76, R76, UR7, RZ ;  /* 0x000000074c4c7c24 */ /* 0x000fe2000f8e02ff */
[----:B------:R-:W-:Y:S01]  /*1070*/  SGXT R2, R2, 0x1 ;  /* 0x000000010202781a */ /* 0x000fe20000000200 */
[----:B------:R-:W-:Y:S01]  /*1080*/  IMAD R78, R78, UR7, RZ ;  /* 0x000000074e4e7c24 */ /* 0x000fe2000f8e02ff */
[----:B------:R-:W-:Y:S01]  /*1090*/  IADD3 R64, P1, R10, UR14, RZ ;  /* 0x0000000e0a407c10 */ /* 0x000fe2000ff3e0ff */
[----:B------:R-:W-:Y:S01]  /*10a0*/  IMAD R90, R90, UR7, RZ ;  /* 0x000000075a5a7c24 */ /* 0x000fe2000f8e02ff */
[----:B------:R-:W-:Y:S01]  /*10b0*/  LOP3.LUT R5, R2, 0x90, RZ, 0xc0, !PT ;  /* 0x0000009002057812 */ /* 0x000fe200078ec0ff */
[----:B------:R-:W-:Y:S01]  /*10c0*/  IMAD R69, R23, R69, RZ ;  /* 0x0000004517457224 */ /* 0x000fe200078e02ff */
[----:B------:R-:W-:Y:S01]  /*10d0*/  LOP3.LUT R70, R12, R23, RZ, 0xfc, !PT ;  /* 0x000000170c467212 */ /* 0x000fe200078efcff */
[----:B------:R-:W-:Y:S01]  /*10e0*/  USGXT.U32 UR6, UR4, 0xe ;  /* 0x0000000e0406789a */ /* 0x000fe20008000000 */
[----:B------:R-:W-:-:S02]  /*10f0*/  LEA.HI.X.SX32 R66, R10, UR15, 0x1, P1 ;  /* 0x0000000f0a427c11 */ /* 0x000fc400088f0eff */
[----:B------:R-:W-:Y:S02]  /*1100*/  LEA.HI.X.SX32 R67, R67, UR5, 0x1, P5 ;  /* 0x0000000543437c11 */ /* 0x000fe4000a8f0eff */
[----:B------:R-:W-:Y:S02]  /*1110*/  LOP3.LUT R68, R5, 0x17f, R14, 0x78, !PT ;  /* 0x0000017f05447812 */ /* 0x000fe400078e780e */
[----:B------:R-:W-:Y:S02]  /*1120*/  LOP3.LUT R88, R70, 0x10, RZ, 0x3c, !PT ;  /* 0x0000001046587812 */ /* 0x000fe400078e3cff */
[----:B------:R-:W-:Y:S02]  /*1130*/  SHF.R.S32.HI R86, RZ, 0x1f, R74 ;  /* 0x0000001fff567819 */ /* 0x000fe4000001144a */
[----:B------:R-:W-:Y:S02]  /*1140*/  SHF.R.S32.HI R84, RZ, 0x1f, R76 ;  /* 0x0000001fff547819 */ /* 0x000fe4000001144c */
[----:B------:R-:W-:-:S02]  /*1150*/  SHF.R.S32.HI R82, RZ, 0x1f, R78 ;  /* 0x0000001fff527819 */ /* 0x000fc4000001144e */
[----:B------:R-:W-:-:S07]  /*1160*/  SHF.R.S32.HI R80, RZ, 0x1f, R90 ;  /* 0x0000001fff507819 */ /* 0x000fce000001145a */
.L_x_1:
[C---:B------:R-:W-:Y:S02]  /*1170*/  LOP3.LUT R2, R23.reuse, 0x4, RZ, 0xfc, !PT ;  /* 0x0000000417027812 */ /* 0x040fe400078efcff */
[----:B------:R-:W-:Y:S02]  /*1180*/  LOP3.LUT R3, R23, 0x8, RZ, 0xfc, !PT ;  /* 0x0000000817037812 */ /* 0x000fe400078efcff */
[----:B------:R-:W-:Y:S02]  /*1190*/  ISETP.GE.AND P3, PT, R2, UR10, PT ;  /* 0x0000000a02007c0c */ /* 0x000fe4000bf66270 */
[----:B------:R-:W-:Y:S02]  /*11a0*/  IADD3 R8, P0, R69, R64, RZ ;  /* 0x0000004045087210 */ /* 0x000fe40007f1e0ff */
[----:B------:R-:W-:Y:S02]  /*11b0*/  LOP3.LUT R2, R23, 0xc, RZ, 0xfc, !PT ;  /* 0x0000000c17027812 */ /* 0x000fe400078efcff */
[----:B------:R-:W-:-:S02]  /*11c0*/  ISETP.GE.AND P2, PT, R16, UR10, PT ;  /* 0x0000000a10007c0c */ /* 0x000fc4000bf46270 */
[----:B------:R-:W-:Y:S02]  /*11d0*/  ISETP.GE.AND P6, PT, R3, UR10, PT ;  /* 0x0000000a03007c0c */ /* 0x000fe4000bfc6270 */
[----:B------:R-:W-:Y:S02]  /*11e0*/  LEA.HI.X.SX32 R9, R69, R66, 0x1, P0 ;  /* 0x0000004245097211 */ /* 0x000fe400000f0eff */
[----:B------:R-:W-:Y:S02]  /*11f0*/  LOP3.LUT R3, R23, 0x10, RZ, 0xfc, !PT ;  /* 0x0000001017037812 */ /* 0x000fe400078efcff */
[----:B------:R-:W-:Y:S02]  /*1200*/  ISETP.GE.AND P0, PT, R2, UR10, PT ;  /* 0x0000000a02007c0c */ /* 0x000fe4000bf06270 */
[----:B------:R-:W-:Y:S02]  /*1210*/  IADD3 R2, P5, R71, R64, RZ ;  /* 0x0000004047027210 */ /* 0x000fe40007fbe0ff */
[----:B------:R-:W-:-:S02]  /*1220*/  ISETP.GE.AND P4, PT, R23, UR10, PT ;  /* 0x0000000a17007c0c */ /* 0x000fc4000bf86270 */
[----:B------:R-:W-:Y:S02]  /*1230*/  ISETP.GE.AND P1, PT, R3, UR10, PT ;  /* 0x0000000a03007c0c */ /* 0x000fe4000bf26270 */
[----:B------:R-:W-:Y:S02]  /*1240*/  PRMT R93, RZ, 0x7610, R93 ;  /* 0x00007610ff5d7816 */ /* 0x000fe4000000005d */
[----:B------:R-:W-:Y:S02]  /*1250*/  LEA.HI.X.SX32 R3, R71, R66, 0x1, P5 ;  /* 0x0000004247037211 */ /* 0x000fe400028f0eff */
[----:B------:R-:W-:Y:S02]  /*1260*/  IADD3 R4, P5, R89, R64, RZ ;  /* 0x0000004059047210 */ /* 0x000fe40007fbe0ff */
[----:B------:R-:W-:Y:S01]  /*1270*/  LOP3.LUT R6, R23, 0x14, RZ, 0xfc, !PT ;  /* 0x0000001417067812 */ /* 0x000fe200078efcff */
[----:B------:R-:W2:Y:S01]  /*1280*/  @!P2 LDG.E.U8 R93, desc[UR12][R2.64] ;  /* 0x0000000c025da981 */ /* 0x000ea2000c1e1100 */
[----:B------:R-:W-:-:S02]  /*1290*/  PRMT R91, RZ, 0x7610, R91 ;  /* 0x00007610ff5b7816 */ /* 0x000fc4000000005b */
[----:B------:R-:W-:Y:S02]  /*12a0*/  LEA.HI.X.SX32 R5, R89, R66, 0x1, P5 ;  /* 0x0000004259057211 */ /* 0x000fe400028f0eff */
[----:B------:R-:W-:Y:S02]  /*12b0*/  ISETP.GE.AND P2, PT, R6, UR10, PT ;  /* 0x0000000a06007c0c */ /* 0x000fe4000bf46270 */
[----:B------:R-:W-:Y:S01]  /*12c0*/  IADD3 R6, P5, R73, R64, RZ ;  /* 0x0000004049067210 */ /* 0x000fe20007fbe0ff */
[----:B------:R0:W3:Y:S01]  /*12d0*/  @!P4 LDG.E.U8 R91, desc[UR12][R8.64] ;  /* 0x0000000c085bc981 */ /* 0x0000e2000c1e1100 */
[----:B------:R-:W-:Y:S02]  /*12e0*/  ISETP.GE.AND P4, PT, R17, UR10, PT ;  /* 0x0000000a11007c0c */ /* 0x000fe4000bf86270 */
[----:B------:R-:W-:Y:S02]  /*12f0*/  LEA.HI.X.SX32 R7, R73, R66, 0x1, P5 ;  /* 0x0000004249077211 */ /* 0x000fe400028f0eff */
[----:B------:R-:W-:-:S02]  /*1300*/  PRMT R95, RZ, 0x7610, R95 ;  /* 0x00007610ff5f7816 */ /* 0x000fc4000000005f */
[----:B0-----:R-:W-:-:S04]  /*1310*/  IADD3 R8, P5, R56, R64, RZ ;  /* 0x0000004038087210 */ /* 0x001fc80007fbe0ff */
[----:B------:R0:W4:Y:S01]  /*1320*/  @!P3 LDG.E.U8 R95, desc[UR12][R4.64] ;  /* 0x0000000c045fb981 */ /* 0x000122000c1e1100 */
[----:B------:R-:W-:Y:S02]  /*1330*/  LEA.HI.X.SX32 R9, R56, R66, 0x1, P5 ;  /* 0x0000004238097211 */ /* 0x000fe400028f0eff */
[C---:B------:R-:W-:Y:S02]  /*1340*/  IADD3 R2, P5, R75.reuse, R64, RZ ;  /* 0x000000404b027210 */ /* 0x040fe40007fbe0ff */
[----:B------:R-:W-:Y:S02]  /*1350*/  PRMT R99, RZ, 0x7610, R99 ;  /* 0x00007610ff637816 */ /* 0x000fe40000000063 */
[----:B------:R-:W-:Y:S02]  /*1360*/  LEA.HI.X.SX32 R3, R75, R66, 0x1, P5 ;  /* 0x000000424b037211 */ /* 0x000fe400028f0eff */
[----:B------:R-:W-:Y:S02]  /*1370*/  ISETP.GE.AND P3, PT, R18, UR10, PT ;  /* 0x0000000a12007c0c */ /* 0x000fe4000bf66270 */
[----:B0-----:R-:W-:Y:S01]  /*1380*/  IADD3 R4, P5, R57, R64, RZ ;  /* 0x0000004039047210 */ /* 0x001fe20007fbe0ff */
[----:B------:R0:W5:Y:S01]  /*1390*/  @!P4 LDG.E.U8 R99, desc[UR12][R6.64] ;  /* 0x0000000c0663c981 */ /* 0x000162000c1e1100 */
[----:B------:R-:W-:-:S02]  /*13a0*/  PRMT R97, RZ, 0x7610, R97 ;  /* 0x00007610ff617816 */ /* 0x000fc40000000061 */
[----:B------:R-:W-:Y:S02]  /*13b0*/  PRMT R101, RZ, 0x7610, R101 ;  /* 0x00007610ff657816 */ /* 0x000fe40000000065 */
[----:B------:R-:W-:Y:S02]  /*13c0*/  LEA.HI.X.SX32 R5, R57, R66, 0x1, P5 ;  /* 0x0000004239057211 */ /* 0x000fe400028f0eff */
[----:B------:R-:W-:Y:S01]  /*13d0*/  LOP3.LUT R10, R23, 0x18, RZ, 0xfc, !PT ;  /* 0x00000018170a7812 */ /* 0x000fe200078efcff */
[----:B------:R1:W5:Y:S01]  /*13e0*/  @!P6 LDG.E.U8 R97, desc[UR12][R8.64] ;  /* 0x0000000c0861e981 */ /* 0x000362000c1e1100 */
[----:B------:R-:W-:Y:S02]  /*13f0*/  PRMT R103, RZ, 0x7610, R103 ;  /* 0x00007610ff677816 */ /* 0x000fe40000000067 */
[----:B0-----:R-:W-:Y:S01]  /*1400*/  IADD3 R6, P5, R77, R64, RZ ;  /* 0x000000404d067210 */ /* 0x001fe20007fbe0ff */
[----:B------:R-:W5:Y:S01]  /*1410*/  @!P0 LDG.E.U8 R101, desc[UR12][R4.64] ;  /* 0x0000000c04658981 */ /* 0x000f62000c1e1100 */
[----:B------:R-:W-:-:S02]  /*1420*/  ISETP.GE.AND P4, PT, R10, UR10, PT ;  /* 0x0000000a0a007c0c */ /* 0x000fc4000bf86270 */
[----:B------:R-:W-:Y:S01]  /*1430*/  LOP3.LUT R10, R23, 0x1c, RZ, 0xfc, !PT ;  /* 0x0000001c170a7812 */ /* 0x000fe200078efcff */
[----:B------:R-:W5:Y:S01]  /*1440*/  @!P3 LDG.E.U8 R103, desc[UR12][R2.64] ;  /* 0x0000000c0267b981 */ /* 0x000f62000c1e1100 */
[----:B------:R-:W-:Y:S02]  /*1450*/  LEA.HI.X.SX32 R7, R77, R66, 0x1, P5 ;  /* 0x000000424d077211 */ /* 0x000fe400028f0eff */
[----:B-1----:R-:W-:Y:S02]  /*1460*/  IADD3 R8, P0, R58, R64, RZ ;  /* 0x000000403a087210 */ /* 0x002fe40007f1e0ff */
[----:B------:R-:W-:Y:S02]  /*1470*/  ISETP.GE.AND P5, PT, R20, UR10, PT ;  /* 0x0000000a14007c0c */ /* 0x000fe4000bfa6270 */
[----:B------:R-:W-:Y:S02]  /*1480*/  PRMT R107, RZ, 0x7610, R107 ;  /* 0x00007610ff6b7816 */ /* 0x000fe4000000006b */
[----:B------:R-:W-:-:S02]  /*1490*/  ISETP.GE.AND P3, PT, R10, UR10, PT ;  /* 0x0000000a0a007c0c */ /* 0x000fc4000bf66270 */
[----:B------:R-:W-:Y:S02]  /*14a0*/  LEA.HI.X.SX32 R9, R58, R66, 0x1, P0 ;  /* 0x000000423a097211 */ /* 0x000fe400000f0eff */
[C---:B------:R-:W-:Y:S02]  /*14b0*/  IADD3 R10, P0, R79.reuse, R64, RZ ;  /* 0x000000404f0a7210 */ /* 0x040fe40007f1e0ff */
[----:B------:R-:W-:Y:S01]  /*14c0*/  PRMT R109, RZ, 0x7610, R109 ;  /* 0x00007610ff6d7816 */ /* 0x000fe2000000006d */
[----:B------:R0:W5:Y:S01]  /*14d0*/  @!P1 LDG.E.U8 R107, desc[UR12][R8.64] ;  /* 0x0000000c086b9981 */ /* 0x000162000c1e1100 */
[----:B------:R-:W-:Y:S02]  /*14e0*/  LEA.HI.X.SX32 R11, R79, R66, 0x1, P0 ;  /* 0x000000424f0b7211 */ /* 0x000fe400000f0eff */
[----:B------:R-:W-:Y:S02]  /*14f0*/  IADD3 R12, P1, R59, R64, RZ ;  /* 0x000000403b0c7210 */ /* 0x000fe40007f3e0ff */
[----:B------:R-:W-:Y:S01]  /*1500*/  ISETP.GE.AND P6, PT, R19, UR10, PT ;  /* 0x0000000a13007c0c */ /* 0x000fe2000bfc6270 */
[----:B------:R-:W5:Y:S01]  /*1510*/  @!P5 LDG.E.U8 R109, desc[UR12][R10.64] ;  /* 0x0000000c0a6dd981 */ /* 0x000f62000c1e1100 */
[----:B------:R-:W-:-:S02]  /*1520*/  PRMT R111, RZ, 0x7610, R111 ;  /* 0x00007610ff6f7816 */ /* 0x000fc4000000006f */
[----:B------:R-:W-:Y:S02]  /*1530*/  LEA.HI.X.SX32 R13, R59, R66, 0x1, P1 ;  /* 0x000000423b0d7211 */ /* 0x000fe400008f0eff */
[C---:B0-----:R-:W-:Y:S02]  /*1540*/  IADD3 R8, P5, R60.reuse, R64, RZ ;  /* 0x000000403c087210 */ /* 0x041fe40007fbe0ff */
[----:B------:R-:W-:Y:S01]  /*1550*/  PRMT R105, RZ, 0x7610, R105 ;  /* 0x00007610ff697816 */ /* 0x000fe20000000069 */
[----:B------:R-:W5:Y:S01]  /*1560*/  @!P2 LDG.E.U8 R111, desc[UR12][R12.64] ;  /* 0x0000000c0c6fa981 */ /* 0x000f62000c1e1100 */
[----:B------:R-:W-:Y:S02]  /*1570*/  PRMT R115, RZ, 0x7610, R115 ;  /* 0x00007610ff737816 */ /* 0x000fe40000000073 */
[----:B------:R-:W-:Y:S02]  /*1580*/  LEA.HI.X.SX32 R9, R60, R66, 0x1, P5 ;  /* 0x000000423c097211 */ /* 0x000fe400028f0eff */
[----:B------:R-:W-:Y:S01]  /*1590*/  IADD3 R4, P2, R83, R64, RZ ;  /* 0x0000004053047210 */ /* 0x000fe20007f5e0ff */
[----:B------:R0:W5:Y:S01]  /*15a0*/  @!P6 LDG.E.U8 R105, desc[UR12][R6.64] ;  /* 0x0000000c0669e981 */ /* 0x000162000c1e1100 */
[----:B------:R-:W-:-:S02]  /*15b0*/  ISETP.GE.AND P0, PT, R21, UR10, PT ;  /* 0x0000000a15007c0c */ /* 0x000fc4000bf06270 */
[----:B------:R-:W-:Y:S01]  /*15c0*/  ISETP.GE.AND P1, PT, R22, UR10, PT ;  /* 0x0000000a16007c0c */ /* 0x000fe2000bf26270 */
[----:B------:R-:W5:Y:S01]  /*15d0*/  @!P4 LDG.E.U8 R115, desc[UR12][R8.64] ;  /* 0x0000000c0873c981 */ /* 0x000f62000c1e1100 */
[----:B------:R-:W-:Y:S02]  /*15e0*/  ISETP.GE.AND P5, PT, R0, UR10, PT ;  /* 0x0000000a00007c0c */ /* 0x000fe4000bfa6270 */
[----:B------:R-:W-:Y:S02]  /*15f0*/  LEA.HI.X.SX32 R5, R83, R66, 0x1, P2 ;  /* 0x0000004253057211 */ /* 0x000fe400010f0eff */
[-C--:B------:R-:W-:Y:S02]  /*1600*/  IADD3 R2, P6, R81, R64.reuse, RZ ;  /* 0x0000004051027210 */ /* 0x080fe40007fde0ff */
[-C--:B0-----:R-:W-:Y:S02]  /*1610*/  IADD3 R6, P4, R61, R64.reuse, RZ ;  /* 0x000000403d067210 */ /* 0x081fe40007f9e0ff */
[----:B------:R-:W-:-:S02]  /*1620*/  IADD3 R10, P2, R85, R64, RZ ;  /* 0x00000040550a7210 */ /* 0x000fc40007f5e0ff */
[----:B------:R-:W-:Y:S02]  /*1630*/  PRMT R113, RZ, 0x7610, R113 ;  /* 0x00007610ff717816 */ /* 0x000fe40000000071 */
[----:B------:R-:W-:Y:S02]  /*1640*/  PRMT R117, RZ, 0x7610, R117 ;  /* 0x00007610ff757816 */ /* 0x000fe40000000075 */
[----:B------:R-:W-:Y:S02]  /*1650*/  PRMT R119, RZ, 0x7610, R119 ;  /* 0x00007610ff777816 */ /* 0x000fe40000000077 */
[----:B------:R-:W-:Y:S02]  /*1660*/  PRMT R121, RZ, 0x7610, R121 ;  /* 0x00007610ff797816 */ /* 0x000fe40000000079 */
[-C--:B------:R-:W-:Y:S01]  /*1670*/  LEA.HI.X.SX32 R3, R81, R66.reuse, 0x1, P6 ;  /* 0x0000004251037211 */ /* 0x080fe200030f0eff */
[----:B------:R-:W5:Y:S01]  /*1680*/  @!P1 LDG.E.U8 R117, desc[UR12][R4.64] ;  /* 0x0000000c04759981 */ /* 0x000f62000c1e1100 */
[----:B------:R-:W-:-:S02]  /*1690*/  LEA.HI.X.SX32 R7, R61, R66, 0x1, P4 ;  /* 0x000000423d077211 */ /* 0x000fc400020f0eff */
[----:B------:R-:W-:Y:S01]  /*16a0*/  LEA.HI.X.SX32 R11, R85, R66, 0x1, P2 ;  /* 0x00000042550b7211 */ /* 0x000fe200010f0eff */
[----:B------:R0:W5:Y:S04]  /*16b0*/  @!P0 LDG.E.U8 R113, desc[UR12][R2.64] ;  /* 0x0000000c02718981 */ /* 0x000168000c1e1100 */
[----:B------:R1:W5:Y:S04]  /*16c0*/  @!P3 LDG.E.U8 R119, desc[UR12][R6.64] ;  /* 0x0000000c0677b981 */ /* 0x000368000c1e1100 */
[----:B------:R1:W5:Y:S01]  /*16d0*/  @!P5 LDG.E.U8 R121, desc[UR12][R10.64] ;  /* 0x0000000c0a79d981 */ /* 0x000362000c1e1100 */
[----:B------:R-:W-:Y:S01]  /*16e0*/  BAR.SYNC.DEFER_BLOCKING 0x0 ;  /* 0x0000000000007b1d */ /* 0x000fe20000010000 */
[----:B0-----:R-:W-:-:S02]  /*16f0*/  IADD3 R2, P1, R76, R65, RZ ;  /* 0x000000414c027210 */ /* 0x001fc40007f3e0ff */
[----:B------:R-:W-:Y:S02]  /*1700*/  ISETP.GE.AND P0, PT, R63, UR10, PT ;  /* 0x0000000a3f007c0c */ /* 0x000fe4000bf06270 */
[-C--:B------:R-:W-:Y:S01]  /*1710*/  IADD3 R4, P2, R78, R65.reuse, RZ ;  /* 0x000000414e047210 */ /* 0x080fe20007f5e0ff */
[--C-:B------:R-:W-:Y:S01]  /*1720*/  IMAD.X R3, R84, 0x1, R67.reuse, P1 ;  /* 0x0000000154037824 */ /* 0x100fe200008e0643 */
[-C--:B------:R-:W-:Y:S02]  /*1730*/  IADD3 R8, P3, R90, R65.reuse, RZ ;  /* 0x000000415a087210 */ /* 0x080fe40007f7e0ff */
[----:B------:R-:W-:Y:S01]  /*1740*/  IADD3 R12, P1, R74, R65, RZ ;  /* 0x000000414a0c7210 */ /* 0x000fe20007f3e0ff */
[----:B------:R-:W-:Y:S01]  /*1750*/  IMAD.X R5, R82, 0x1, R67, P2 ;  /* 0x0000000152057824 */ /* 0x000fe200010e0643 */
[----:B------:R-:W-:Y:S01]  /*1760*/  PRMT R125, RZ, 0x7610, R125 ;  /* 0x00007610ff7d7816 */ /* 0x000fe2000000007d */
[----:B------:R-:W-:Y:S01]  /*1770*/  IMAD.X R9, R80, 0x1, R67, P3 ;  /* 0x0000000150097824 */ /* 0x000fe200018e0643 */
[----:B------:R-:W-:Y:S01]  /*1780*/  PRMT R123, RZ, 0x7610, R123 ;  /* 0x00007610ff7b7816 */ /* 0x000fe2000000007b */
[----:B------:R-:W-:Y:S01]  /*1790*/  IMAD.X R13, R86, 0x1, R67, P1 ;  /* 0x00000001560d7824 */ /* 0x000fe200008e0643 */
[----:B-1----:R-:W-:-:S02]  /*17a0*/  PRMT R7, RZ, 0x7610, R7 ;  /* 0x00007610ff077816 */ /* 0x002fc40000000007 */
[----:B------:R-:W-:Y:S01]  /*17b0*/  PRMT R11, RZ, 0x7610, R11 ;  /* 0x00007610ff0b7816 */ /* 0x000fe2000000000b */
[----:B------:R-:W5:Y:S04]  /*17c0*/  @!P0 LDG.E.U8 R125, desc[UR12][R2.64] ;  /* 0x0000000c027d8981 */ /* 0x000f68000c1e1100 */
[----:B------:R-:W5:Y:S04]  /*17d0*/  @!P0 LDG.E.U8 R123, desc[UR12][R4.64] ;  /* 0x0000000c047b8981 */ /* 0x000f68000c1e1100 */
[----:B------:R-:W5:Y:S04]  /*17e0*/  @!P0 LDG.E.U8 R7, desc[UR12][R8.64] ;  /* 0x0000000c08078981 */ /* 0x000f68000c1e1100 */
[----:B------:R-:W5:Y:S01]  /*17f0*/  @!P0 LDG.E.U8 R11, desc[UR12][R12.64] ;  /* 0x0000000c0c0b8981 */ /* 0x000f62000c1e1100 */
[----:B------:R-:W-:-:S04]  /*1800*/  USHF.L.U32 UR4, UR11, 0x5, URZ ;  /* 0x000000050b047899 */ /* 0x000fc8000800063f */
[----:B------:R-:W-:-:S04]  /*1810*/  ULOP3.LUT UR4, UR4, 0x180, URZ, 0xc0, !UPT ;  /* 0x0000018004047892 */ /* 0x000fc8000f8ec03f */
[----:B------:R-:W-:-:S04]  /*1820*/  ULEA.HI UR4, UR8, UR4, URZ, 0x1c ;  /* 0x0000000408047291 */ /* 0x000fc8000f8fe03f */
[----:B------:R-:W-:Y:S01]  /*1830*/  ULOP3.LUT UR4, UR4, 0x3fff, URZ, 0xc0, !UPT ;  /* 0x00003fff04047892 */ /* 0x000fe2000f8ec03f */
[----:B------:R-:W-:Y:S01]  /*1840*/  UMOV UR7, 0xc0000010 ;  /* 0xc000001000077882 */ /* 0x000fe20000000000 */
[----:B------:R-:W-:Y:S01]  /*1850*/  UMOV UR5, 0xc0000010 ;  /* 0xc000001000057882 */ /* 0x000fe20000000000 */
[----:B------:R-:W-:Y:S01]  /*1860*/  VIADD R72, R72, 0xffffffff ;  /* 0xffffffff48487836 */ /* 0x000fe20000000000 */
[----:B--2---:R0:W-:Y:S04]  /*1870*/  STS.U8 [R70+UR8+0x2], R93 ;  /* 0x0000025d46007988 */ /* 0x0041e80008000008 */
[----:B---3--:R0:W-:Y:S04]  /*1880*/  STS.U8 [R70+UR8], R91 ;  /* 0x0000005b46007988 */ /* 0x0081e80008000008 */
[----:B----4-:R0:W-:Y:S04]  /*1890*/  STS.U8 [R70+UR8+0x4], R95 ;  /* 0x0000045f46007988 */ /* 0x0101e80008000008 */
[----:B-----5:R0:W-:Y:S04]  /*18a0*/  STS.U8 [R70+UR8+0x6], R99 ;  /* 0x0000066346007988 */ /* 0x0201e80008000008 */
[----:B------:R0:W-:Y:S04]  /*18b0*/  STS.U8 [R70+UR8+0x8], R97 ;  /* 0x0000086146007988 */ /* 0x0001e80008000008 */
[----:B------:R0:W-:Y:S04]  /*18c0*/  STS.U8 [R70+UR8+0xc], R101 ;  /* 0x00000c6546007988 */ /* 0x0001e80008000008 */
[----:B------:R0:W-:Y:S04]  /*18d0*/  STS.U8 [R70+UR8+0xa], R103 ;  /* 0x00000a6746007988 */ /* 0x0001e80008000008 */
[----:B------:R0:W-:Y:S04]  /*18e0*/  STS.U8 [R70+UR8+0xe], R105 ;  /* 0x00000e6946007988 */ /* 0x0001e80008000008 */
[----:B------:R0:W-:Y:S04]  /*18f0*/  STS.U8 [R88+UR8], R107 ;  /* 0x0000006b58007988 */ /* 0x0001e80008000008 */
[----:B------:R0:W-:Y:S04]  /*1900*/  STS.U8 [R88+UR8+0x2], R109 ;  /* 0x0000026d58007988 */ /* 0x0001e80008000008 */
        /* <DEDUP_REMOVED lines=9> */
[----:B------:R0:W-:Y:S01]  /*19a0*/  STS.U8 [R68+UR8+0x2600], R11 ;  /* 0x0026000b44007988 */ /* 0x0001e20008000008 */
[----:B------:R1:W-:Y:S06]  /*19b0*/  MEMBAR.ALL.CTA ;  /* 0x0000000000007992 */ /* 0x0003ec0000008000 */
[----:B-1----:R-:W1:Y:S02]  /*19c0*/  FENCE.VIEW.ASYNC.S ;  /* 0x00000000000073c6 */ /* 0x002e640000000000 */
[----:B-1----:R-:W-:Y:S06]  /*19d0*/  BAR.SYNC.DEFER_BLOCKING 0x0 ;  /* 0x0000000000007b1d */ /* 0x002fec0000010000 */
[----:B------:R-:W-:-:S06]  /*19e0*/  WARPGROUP.ARRIVE ;  /* 0x00000000000079c5 */ /* 0x000fcc0000000000 */
[----:B------:R-:W-:Y:S01]  /*19f0*/  QGMMA.64x64x32.F32.E5M2.E5M2 R24, gdesc[UR4], R24, gsb0 ;  /* 0x00e00000041879f3 */ /* 0x000fe20008003818 */
[----:B------:R-:W-:Y:S01]  /*1a00*/  ISETP.NE.U32.AND P0, PT, R72, RZ, PT ;  /* 0x000000ff4800720c */ /* 0x000fe20003f05070 */
[----:B------:R-:W-:Y:S01]  /*1a10*/  UIADD3 UR10, UR10, -0x20, URZ ;  /* 0xffffffe00a0a7890 */ /* 0x000fe2000fffe03f */
[C---:B------:R-:W-:Y:S02]  /*1a20*/  IADD3 R65, P1, R62.reuse, R65, RZ ;  /* 0x000000413e417210 */ /* 0x040fe40007f3e0ff */
[C---:B------:R-:W-:Y:S02]  /*1a30*/  IADD3 R64, P2, R87.reuse, R64, RZ ;  /* 0x0000004057407210 */ /* 0x040fe40007f5e0ff */
[----:B------:R-:W-:Y:S02]  /*1a40*/  LEA.HI.X.SX32 R67, R62, R67, 0x1, P1 ;  /* 0x000000433e437211 */ /* 0x000fe400008f0eff */
[----:B------:R-:W-:Y:S01]  /*1a50*/  LEA.HI.X.SX32 R66, R87, R66, 0x1, P2 ;  /* 0x0000004257427211 */ /* 0x000fe200010f0eff */
[----:B------:R-:W-:-:S04]  /*1a60*/  WARPGROUP.DEPBAR.LE gsb0, 0x0 ;  /* 0x00008000000079c5 */ /* 0x000fc80000010000 */
[----:B0-----:R-:W-:Y:S05]  /*1a70*/  @P0 BRA `(.L_x_1) ;  /* 0xfffffff400bc0947 */ /* 0x001fea000383ffff */
.L_x_0:
[C---:B------:R-:W-:Y:S01]  /*1a80*/  IMAD.SHL.U32 R2, R14.reuse, 0x200, RZ ;  /* 0x000002000e027824 */ /* 0x040fe200078e00ff */
[----:B------:R-:W-:Y:S01]  /*1a90*/  F2FP.SATFINITE.E5M2.F32.PACK_AB_MERGE_C R27, R27, R26, RZ ;  /* 0x0000001a1b1b723e */ /* 0x000fe200048060ff */
[C---:B------:R-:W-:Y:S01]  /*1aa0*/  IMAD.SHL.U32 R12, R14.reuse, 0x10, RZ ;  /* 0x000000100e0c7824 */ /* 0x040fe200078e00ff */
[----:B------:R-:W-:Y:S01]  /*1ab0*/  F2FP.SATFINITE.E5M2.F32.PACK_AB_MERGE_C R24, R25, R24, RZ ;  /* 0x000000181918723e */ /* 0x000fe200048060ff */
[----:B------:R-:W-:Y:S01]  /*1ac0*/  IMAD.SHL.U32 R3, R14, 0x8, RZ ;  /* 0x000000080e037824 */ /* 0x000fe200078e00ff */
[----:B------:R-:W-:Y:S01]  /*1ad0*/  F2FP.SATFINITE.E5M2.F32.PACK_AB_MERGE_C R28, R29, R28, RZ ;  /* 0x0000001c1d1c723e */ /* 0x000fe200048060ff */
[----:B------:R-:W-:Y:S01]  /*1ae0*/  IMAD.U32 R26, RZ, RZ, UR9 ;  /* 0x00000009ff1a7e24 */ /* 0x000fe2000f8e00ff */
[----:B------:R-:W-:Y:S01]  /*1af0*/  F2FP.SATFINITE.E5M2.F32.PACK_AB_MERGE_C R32, R33, R32, RZ ;  /* 0x000000202120723e */ /* 0x000fe200048060ff */
[----:B------:R-:W-:Y:S01]  /*1b00*/  ULDC.64 UR4, c[0x0][0x228] ;  /* 0x00008a0000047ab9 */ /* 0x000fe20000000a00 */
[----:B------:R-:W-:Y:S01]  /*1b10*/  LOP3.LUT R5, R2, 0x1000, RZ, 0xc0, !PT ;  /* 0x0000100002057812 */ /* 0x000fe200078ec0ff */
[----:B------:R-:W-:Y:S01]  /*1b20*/  ULDC.64 UR6, c[0x0][0x220] ;  /* 0x0000880000067ab9 */ /* 0x000fe20000000a00 */
[----:B------:R-:W-:Y:S01]  /*1b30*/  F2FP.SATFINITE.E5M2.F32.PACK_AB_MERGE_C R30, R31, R30, RZ ;  /* 0x0000001e1f1e723e */ /* 0x000fe200048060ff */
[----:B------:R-:W-:Y:S01]  /*1b40*/  VIADD R17, R17, UR9 ;  /* 0x0000000911117c36 */ /* 0x000fe20008000000 */
[----:B------:R-:W-:Y:S01]  /*1b50*/  F2FP.SATFINITE.E5M2.F32.PACK_AB_MERGE_C R34, R35, R34, RZ ;  /* 0x000000222322723e */ /* 0x000fe200048060ff */
[----:B------:R-:W-:Y:S01]  /*1b60*/  VIADD R19, R19, UR9 ;  /* 0x0000000913137c36 */ /* 0x000fe20008000000 */
[----:B------:R-:W-:-:S02]  /*1b70*/  LOP3.LUT R2, R12, 0x70, RZ, 0xc0, !PT ;  /* 0x000000700c027812 */ /* 0x000fc400078ec0ff */
[----:B------:R-:W-:Y:S02]  /*1b80*/  LOP3.LUT R10, R27, 0xffff, RZ, 0xc0, !PT ;  /* 0x0000ffff1b0a7812 */ /* 0x000fe400078ec0ff */
[----:B------:R-:W-:Y:S02]  /*1b90*/  LOP3.LUT R24, R24, 0xffff, RZ, 0xc0, !PT ;  /* 0x0000ffff18187812 */ /* 0x000fe400078ec0ff */
[----:B------:R-:W-:Y:S02]  /*1ba0*/  LOP3.LUT R11, R28, 0xffff, RZ, 0xc0, !PT ;  /* 0x0000ffff1c0b7812 */ /* 0x000fe400078ec0ff */
[----:B------:R-:W-:Y:S02]  /*1bb0*/  LOP3.LUT R27, R32, 0xffff, RZ, 0xc0, !PT ;  /* 0x0000ffff201b7812 */ /* 0x000fe400078ec0ff */
[----:B------:R-:W-:Y:S02]  /*1bc0*/  IADD3 R2, R5, UR8, R2 ;  /* 0x0000000805027c10 */ /* 0x000fe4000fffe002 */
[----:B------:R-:W-:-:S02]  /*1bd0*/  LOP3.LUT R3, R3, 0xf80, RZ, 0xc0, !PT ;  /* 0x00000f8003037812 */ /* 0x000fc400078ec0ff */
[----:B------:R-:W-:Y:S02]  /*1be0*/  LOP3.LUT R29, R30, 0xffff, RZ, 0xc0, !PT ;  /* 0x0000ffff1e1d7812 */ /* 0x000fe400078ec0ff */
[----:B------:R-:W-:Y:S01]  /*1bf0*/  LOP3.LUT R31, R34, 0xffff, RZ, 0xc0, !PT ;  /* 0x0000ffff221f7812 */ /* 0x000fe200078ec0ff */
[----:B------:R-:W-:Y:S01]  /*1c00*/  IMAD.IADD R25, R3, 0x1, R2 ;  /* 0x0000000103197824 */ /* 0x000fe200078e0202 */
[----:B------:R-:W-:Y:S02]  /*1c10*/  F2FP.SATFINITE.E5M2.F32.PACK_AB_MERGE_C R42, R43, R42, RZ ;  /* 0x0000002a2b2a723e */ /* 0x000fe400048060ff */
[----:B------:R-:W-:Y:S02]  /*1c20*/  F2FP.SATFINITE.E5M2.F32.PACK_AB_MERGE_C R46, R47, R46, RZ ;  /* 0x0000002e2f2e723e */ /* 0x000fe400048060ff */
[----:B------:R-:W-:Y:S02]  /*1c30*/  F2FP.SATFINITE.E5M2.F32.PACK_AB_MERGE_C R50, R51, R50, RZ ;  /* 0x000000323332723e */ /* 0x000fe400048060ff */
[----:B------:R-:W-:-:S02]  /*1c40*/  PRMT R5, R27, 0x3340, R0 ;  /* 0x000033401b057816 */ /* 0x000fc40000000000 */
[----:B------:R-:W-:Y:S02]  /*1c50*/  PRMT R4, R24, 0x3340, R11 ;  /* 0x0000334018047816 */ /* 0x000fe4000000000b */
[----:B------:R-:W-:Y:S02]  /*1c60*/  F2FP.SATFINITE.E5M2.F32.PACK_AB_MERGE_C R38, R39, R38, RZ ;  /* 0x000000262726723e */ /* 0x000fe400048060ff */
[----:B------:R-:W-:Y:S01]  /*1c70*/  ISETP.GE.AND P0, PT, R15, UR4, PT ;  /* 0x000000040f007c0c */ /* 0x000fe2000bf06270 */
[----:B------:R-:W-:Y:S01]  /*1c80*/  ULDC UR4, c[0x0][0x244] ;  /* 0x0000910000047ab9 */ /* 0x000fe20000000800 */
[----:B------:R-:W-:Y:S02]  /*1c90*/  LOP3.LUT R8, R26, 0x3c, R23, 0xfe, !PT ;  /* 0x0000003c1a087812 */ /* 0x000fe400078efe17 */
[----:B------:R-:W-:Y:S02]  /*1ca0*/  PRMT R7, R31, 0x3340, R0 ;  /* 0x000033401f077816 */ /* 0x000fe40000000000 */
[----:B------:R-:W-:-:S02]  /*1cb0*/  PRMT R6, R10, 0x3340, R29 ;  /* 0x000033400a067816 */ /* 0x000fc4000000001d */
[----:B------:R-:W-:Y:S02]  /*1cc0*/  LOP3.LUT R42, R42, 0xffff, RZ, 0xc0, !PT ;  /* 0x0000ffff2a2a7812 */ /* 0x000fe400078ec0ff */
[----:B------:R-:W-:Y:S02]  /*1cd0*/  LOP3.LUT R35, R46, 0xffff, RZ, 0xc0, !PT ;  /* 0x0000ffff2e237812 */ /* 0x000fe400078ec0ff */
[----:B------:R-:W-:Y:S02]  /*1ce0*/  LOP3.LUT R39, R50, 0xffff, RZ, 0xc0, !PT ;  /* 0x0000ffff32277812 */ /* 0x000fe400078ec0ff */
[----:B------:R-:W-:Y:S02]  /*1cf0*/  F2FP.SATFINITE.E5M2.F32.PACK_AB_MERGE_C R40, R41, R40, RZ ;  /* 0x000000282928723e */ /* 0x000fe400048060ff */
[----:B------:R-:W-:Y:S02]  /*1d00*/  F2FP.SATFINITE.E5M2.F32.PACK_AB_MERGE_C R44, R45, R44, RZ ;  /* 0x0000002c2d2c723e */ /* 0x000fe400048060ff */
[----:B------:R-:W-:-:S02]  /*1d10*/  F2FP.SATFINITE.E5M2.F32.PACK_AB_MERGE_C R48, R49, R48, RZ ;  /* 0x000000303130723e */ /* 0x000fc400048060ff */
[----:B------:R-:W-:Y:S02]  /*1d20*/  PRMT R9, R4, 0x5410, R5 ;  /* 0x0000541004097816 */ /* 0x000fe40000000005 */
[----:B------:R-:W-:Y:S02]  /*1d30*/  SHF.R.U32.HI R2, RZ, 0x8, R24 ;  /* 0x00000008ff027819 */ /* 0x000fe40000011618 */
[----:B------:R-:W-:Y:S02]  /*1d40*/  SHF.R.U32.HI R3, RZ, 0x8, R11 ;  /* 0x00000008ff037819 */ /* 0x000fe4000001160b */
[----:B------:R-:W-:Y:S02]  /*1d50*/  SHF.R.U32.HI R4, RZ, 0x8, R27 ;  /* 0x00000008ff047819 */ /* 0x000fe4000001161b */
[----:B------:R-:W-:Y:S02]  /*1d60*/  ISETP.LT.AND P1, PT, R8, UR5, !P0 ;  /* 0x0000000508007c0c */ /* 0x000fe4000c721270 */
[----:B------:R-:W-:-:S02]  /*1d70*/  PRMT R13, R6, 0x5410, R7 ;  /* 0x00005410060d7816 */ /* 0x000fc40000000007 */
[----:B------:R-:W-:Y:S02]  /*1d80*/  F2FP.SATFINITE.E5M2.F32.PACK_AB_MERGE_C R36, R37, R36, RZ ;  /* 0x000000242524723e */ /* 0x000fe400048060ff */
[----:B------:R-:W-:Y:S02]  /*1d90*/  PRMT R8, R39, 0x3340, R0 ;  /* 0x0000334027087816 */ /* 0x000fe40000000000 */
[----:B------:R-:W-:Y:S02]  /*1da0*/  PRMT R7, R42, 0x3340, R35 ;  /* 0x000033402a077816 */ /* 0x000fe40000000023 */
[----:B------:R-:W-:Y:S02]  /*1db0*/  LOP3.LUT R40, R40, 0xffff, RZ, 0xc0, !PT ;  /* 0x0000ffff28287812 */ /* 0x000fe400078ec0ff */
[----:B------:R-:W-:Y:S02]  /*1dc0*/  LOP3.LUT R33, R44, 0xffff, RZ, 0xc0, !PT ;  /* 0x0000ffff2c217812 */ /* 0x000fe400078ec0ff */
[----:B------:R-:W-:-:S02]  /*1dd0*/  LOP3.LUT R37, R48, 0xffff, RZ, 0xc0, !PT ;  /* 0x0000ffff30257812 */ /* 0x000fc400078ec0ff */
[----:B------:R-:W-:Y:S02]  /*1de0*/  LOP3.LUT R3, R3, 0xffff, RZ, 0xc0, !PT ;  /* 0x0000ffff03037812 */ /* 0x000fe400078ec0ff */
[----:B------:R-:W-:Y:S02]  /*1df0*/  LOP3.LUT R2, R2, 0xffff, RZ, 0xc0, !PT ;  /* 0x0000ffff02027812 */ /* 0x000fe400078ec0ff */
[----:B------:R-:W-:Y:S02]  /*1e00*/  LOP3.LUT R4, R4, 0xffff, RZ, 0xc0, !PT ;  /* 0x0000ffff04047812 */ /* 0x000fe400078ec0ff */
[----:B------:R-:W-:Y:S02]  /*1e10*/  PRMT R47, R7, 0x5410, R8 ;  /* 0x00005410072f7816 */ /* 0x000fe40000000008 */
[----:B------:R-:W-:Y:S02]  /*1e20*/  PRMT R6, R37, 0x3340, R0 ;  /* 0x0000334025067816 */ /* 0x000fe40000000000 */
[----:B------:R-:W-:-:S02]  /*1e30*/  PRMT R5, R40, 0x3340, R33 ;  /* 0x0000334028057816 */ /* 0x000fc40000000021 */
[----:B------:R-:W-:Y:S02]  /*1e40*/  PRMT R8, R2, 0x3340, R3 ;  /* 0x0000334002087816 */ /* 0x000fe40000000003 */
[----:B------:R-:W-:Y:S02]  /*1e50*/  PRMT R11, R4, 0x3340, R1 ;  /* 0x00003340040b7816 */ /* 0x000fe40000000001 */
[----:B------:R-:W-:Y:S02]  /*1e60*/  SHF.R.U32.HI R2, RZ, 0x8, R10 ;  /* 0x00000008ff027819 */ /* 0x000fe4000001160a */
[----:B------:R-:W-:Y:S02]  /*1e70*/  SHF.R.U32.HI R3, RZ, 0x8, R29 ;  /* 0x00000008ff037819 */ /* 0x000fe4000001161d */
[----:B------:R-:W-:Y:S02]  /*1e80*/  SHF.R.U32.HI R4, RZ, 0x8, R31 ;  /* 0x00000008ff047819 */ /* 0x000fe4000001161f */
[----:B------:R-:W-:-:S02]  /*1e90*/  PRMT R27, R5, 0x5410, R6 ;  /* 0x00005410051b7816 */ /* 0x000fc40000000006 */
[----:B------:R-:W-:Y:S02]  /*1ea0*/  SHF.R.U32.HI R5, RZ, 0x8, R40 ;  /* 0x00000008ff057819 */ /* 0x000fe40000011628 */
[----:B------:R-:W-:Y:S02]  /*1eb0*/  SHF.R.U32.HI R6, RZ, 0x8, R33 ;  /* 0x00000008ff067819 */ /* 0x000fe40000011621 */
[----:B------:R-:W-:Y:S02]  /*1ec0*/  LOP3.LUT R3, R3, 0xffff, RZ, 0xc0, !PT ;  /* 0x0000ffff03037812 */ /* 0x000fe400078ec0ff */
[----:B------:R-:W-:Y:S02]  /*1ed0*/  LOP3.LUT R2, R2, 0xffff, RZ, 0xc0, !PT ;  /* 0x0000ffff02027812 */ /* 0x000fe400078ec0ff */
[----:B------:R-:W-:Y:S02]  /*1ee0*/  LOP3.LUT R4, R4, 0xffff, RZ, 0xc0, !PT ;  /* 0x0000ffff04047812 */ /* 0x000fe400078ec0ff */
[----:B------:R-:W-:-:S02]  /*1ef0*/  LOP3.LUT R6, R6, 0xffff, RZ, 0xc0, !PT ;  /* 0x0000ffff06067812 */ /* 0x000fc400078ec0ff */
[----:B------:R-:W-:Y:S02]  /*1f00*/  LOP3.LUT R5, R5, 0xffff, RZ, 0xc0, !PT ;  /* 0x0000ffff05057812 */ /* 0x000fe400078ec0ff */
[----:B------:R-:W-:Y:S02]  /*1f10*/  PRMT R2, R2, 0x3340, R3 ;  /* 0x0000334002027816 */ /* 0x000fe40000000003 */
[----:B------:R-:W-:Y:S02]  /*1f20*/  PRMT R3, R4, 0x3340, R1 ;  /* 0x0000334004037816 */ /* 0x000fe40000000001 */
[----:B------:R-:W-:Y:S02]  /*1f30*/  LOP3.LUT R36, R36, 0xffff, RZ, 0xc0, !PT ;  /* 0x0000ffff24247812 */ /* 0x000fe400078ec0ff */
[----:B------:R-:W-:Y:S02]  /*1f40*/  PRMT R24, R5, 0x3340, R6 ;  /* 0x0000334005187816 */ /* 0x000fe40000000006 */
[----:B------:R-:W-:-:S02]  /*1f50*/  PRMT R11, R8, 0x5410, R11 ;  /* 0x00005410080b7816 */ /* 0x000fc4000000000b */
[----:B------:R-:W-:Y:S02]  /*1f60*/  PRMT R5, R2, 0x5410, R3 ;  /* 0x0000541002057816 */ /* 0x000fe40000000003 */
[----:B------:R-:W-:Y:S02]  /*1f70*/  LOP3.LUT R38, R38, 0xffff, RZ, 0xc0, !PT ;  /* 0x0000ffff26267812 */ /* 0x000fe400078ec0ff */
[--C-:B------:R-:W-:Y:S02]  /*1f80*/  PRMT R8, R9, 0x4210, R36.reuse ;  /* 0x0000421009087816 */ /* 0x100fe40000000024 */
[----:B------:R-:W-:Y:S02]  /*1f90*/  PRMT R9, R11, 0x5210, R36 ;  /* 0x000052100b097816 */ /* 0x000fe40000000024 */
[--C-:B------:R-:W-:Y:S02]  /*1fa0*/  PRMT R10, R13, 0x4210, R38.reuse ;  /* 0x000042100d0a7816 */ /* 0x100fe40000000026 */
[----:B------:R-:W-:Y:S01]  /*1fb0*/  PRMT R11, R5, 0x5210, R38 ;  /* 0x00005210050b7816 */ /* 0x000fe20000000026 */
[----:B------:R-:W-:Y:S01]  /*1fc0*/  BAR.SYNC.DEFER_BLOCKING 0x0 ;  /* 0x0000000000007b1d */ /* 0x000fe20000010000 */
[----:B------:R-:W-:-:S02]  /*1fd0*/  SHF.R.U32.HI R7, RZ, 0x8, R37 ;  /* 0x00000008ff077819 */ /* 0x000fc40000011625 */
[----:B------:R-:W-:Y:S02]  /*1fe0*/  SHF.R.U32.HI R2, RZ, 0x8, R42 ;  /* 0x00000008ff027819 */ /* 0x000fe4000001162a */
[----:B------:R-:W-:Y:S02]  /*1ff0*/  SHF.R.U32.HI R3, RZ, 0x8, R35 ;  /* 0x00000008ff037819 */ /* 0x000fe40000011623 */
[----:B------:R-:W-:Y:S02]  /*2000*/  LOP3.LUT R7, R7, 0xffff, RZ, 0xc0, !PT ;  /* 0x0000ffff07077812 */ /* 0x000fe400078ec0ff */
[----:B------:R-:W-:Y:S02]  /*2010*/  LOP3.LUT R4, R2, 0xffff, RZ, 0xc0, !PT ;  /* 0x0000ffff02047812 */ /* 0x000fe400078ec0ff */
[----:B------:R-:W-:Y:S02]  /*2020*/  LOP3.LUT R3, R3, 0xffff, RZ, 0xc0, !PT ;  /* 0x0000ffff03037812 */ /* 0x000fe400078ec0ff */
[----:B------:R-:W-:-:S02]  /*2030*/  LOP3.LUT R32, R12, 0x1ff0, RZ, 0xc0, !PT ;  /* 0x00001ff00c207812 */ /* 0x000fc400078ec0ff */
[----:B------:R-:W-:Y:S01]  /*2040*/  PRMT R29, R7, 0x3340, R0 ;  /* 0x00003340071d7816 */ /* 0x000fe20000000000 */
[----:B------:R-:W0:Y:S01]  /*2050*/  LDC R12, c[0x0][0x248] ;  /* 0x00009200ff0c7b82 */ /* 0x000e220000000800 */
[----:B------:R-:W-:Y:S01]  /*2060*/  PRMT R30, R4, 0x3340, R3 ;  /* 0x00003340041e7816 */ /* 0x000fe20000000003 */
[----:B------:R-:W-:Y:S01]  /*2070*/  IMAD R3, R15, UR4, RZ ;  /* 0x000000040f037c24 */ /* 0x000fe2000f8e02ff */
[----:B------:R-:W-:Y:S02]  /*2080*/  SHF.R.U32.HI R2, RZ, 0x8, R39 ;  /* 0x00000008ff027819 */ /* 0x000fe40000011627 */
[----:B------:R-:W-:Y:S02]  /*2090*/  F2FP.SATFINITE.E5M2.F32.PACK_AB_MERGE_C R52, R53, R52, RZ ;  /* 0x000000343534723e */ /* 0x000fe400048060ff */
[----:B------:R-:W-:Y:S01]  /*20a0*/  LOP3.LUT R2, R2, 0xffff, RZ, 0xc0, !PT ;  /* 0x0000ffff02027812 */ /* 0x000fe200078ec0ff */
[----:B------:R1:W-:Y:S01]  /*20b0*/  STSM.16.M88.4 [R25], R8 ;  /* 0x0000000819007844 */ /* 0x0003e20000000200 */
[----:B------:R-:W-:-:S02]  /*20c0*/  F2FP.SATFINITE.E5M2.F32.PACK_AB_MERGE_C R54, R55, R54, RZ ;  /* 0x000000363736723e */ /* 0x000fc400048060ff */
[----:B------:R-:W-:Y:S01]  /*20d0*/  PRMT R43, R2, 0x3340, R1 ;  /* 0x00003340022b7816 */ /* 0x000fe20000000001 */
[----:B------:R-:W-:Y:S01]  /*20e0*/  BAR.SYNC.DEFER_BLOCKING 0x0 ;  /* 0x0000000000007b1d */ /* 0x000fe20000010000 */
[----:B------:R-:W-:Y:S02]  /*20f0*/  PRMT R45, R24, 0x5410, R29 ;  /* 0x00005410182d7816 */ /* 0x000fe4000000001d */
[----:B------:R-:W-:Y:S02]  /*2100*/  LOP3.LUT R52, R52, 0xffff, RZ, 0xc0, !PT ;  /* 0x0000ffff34347812 */ /* 0x000fe400078ec0ff */
[----:B------:R-:W-:Y:S02]  /*2110*/  LOP3.LUT R54, R54, 0xffff, RZ, 0xc0, !PT ;  /* 0x0000ffff36367812 */ /* 0x000fe400078ec0ff */
[C-C-:B------:R-:W-:Y:S02]  /*2120*/  LOP3.LUT R13, R26.reuse, 0x38, R23.reuse, 0xfe, !PT ;  /* 0x000000381a0d7812 */ /* 0x140fe400078efe17 */
[----:B------:R-:W-:-:S02]  /*2130*/  LOP3.LUT R15, R26, 0x34, R23, 0xfe, !PT ;  /* 0x000000341a0f7812 */ /* 0x000fc400078efe17 */
[----:B------:R-:W-:Y:S02]  /*2140*/  LOP3.LUT R28, R26, 0x30, R23, 0xfe, !PT ;  /* 0x000000301a1c7812 */ /* 0x000fe400078efe17 */
[----:B-1----:R-:W-:Y:S01]  /*2150*/  PRMT R11, R30, 0x5410, R43 ;  /* 0x000054101e0b7816 */ /* 0x002fe2000000002b */
[----:B0-----:R-:W-:Y:S01]  /*2160*/  IMAD R30, R17, R12, RZ ;  /* 0x0000000c111e7224 */ /* 0x001fe200078e02ff */
[--C-:B------:R-:W-:Y:S02]  /*2170*/  PRMT R8, R27, 0x4210, R52.reuse ;  /* 0x000042101b087816 */ /* 0x100fe40000000034 */
[----:B------:R-:W-:Y:S02]  /*2180*/  PRMT R9, R45, 0x5210, R52 ;  /* 0x000052102d097816 */ /* 0x000fe40000000034 */
[--C-:B------:R-:W-:Y:S02]  /*2190*/  PRMT R10, R47, 0x4210, R54.reuse ;  /* 0x000042102f0a7816 */ /* 0x100fe40000000036 */
[----:B------:R-:W-:-:S02]  /*21a0*/  PRMT R11, R11, 0x5210, R54 ;  /* 0x000052100b0b7816 */ /* 0x000fc40000000036 */
[C-C-:B------:R-:W-:Y:S01]  /*21b0*/  LOP3.LUT R24, R26.reuse, 0x2c, R23.reuse, 0xfe, !PT ;  /* 0x0000002c1a187812 */ /* 0x140fe200078efe17 */
[----:B------:R-:W0:Y:S01]  /*21c0*/  LDS.128 R4, [R32+UR8] ;  /* 0x0000000820047984 */ /* 0x000e220008000c00 */
[C-C-:B------:R-:W-:Y:S02]  /*21d0*/  LOP3.LUT R34, R26.reuse, 0x28, R23.reuse, 0xfe, !PT ;  /* 0x000000281a227812 */ /* 0x140fe400078efe17 */
[C-C-:B------:R-:W-:Y:S01]  /*21e0*/  LOP3.LUT R36, R26.reuse, 0x24, R23.reuse, 0xfe, !PT ;  /* 0x000000241a247812 */ /* 0x140fe200078efe17 */
[----:B------:R-:W-:Y:S01]  /*21f0*/  BAR.SYNC.DEFER_BLOCKING 0x0 ;  /* 0x0000000000007b1d */ /* 0x000fe20000010000 */
[C-C-:B------:R-:W-:Y:S02]  /*2200*/  LOP3.LUT R38, R26.reuse, 0x20, R23.reuse, 0xfe, !PT ;  /* 0x000000201a267812 */ /* 0x140fe400078efe17 */
[C-C-:B------:R-:W-:Y:S02]  /*2210*/  LOP3.LUT R29, R26.reuse, 0x1c, R23.reuse, 0xfe, !PT ;  /* 0x0000001c1a1d7812 */ /* 0x140fe400078efe17 */
[----:B------:R-:W-:-:S02]  /*2220*/  LOP3.LUT R31, R26, 0x18, R23, 0xfe, !PT ;  /* 0x000000181a1f7812 */ /* 0x000fc400078efe17 */
[C-C-:B------:R-:W-:Y:S02]  /*2230*/  LOP3.LUT R33, R26.reuse, 0x14, R23.reuse, 0xfe, !PT ;  /* 0x000000141a217812 */ /* 0x140fe400078efe17 */
[C-C-:B------:R-:W-:Y:S02]  /*2240*/  LOP3.LUT R35, R26.reuse, 0x10, R23.reuse, 0xfe, !PT ;  /* 0x000000101a237812 */ /* 0x140fe400078efe17 */
[C-C-:B------:R-:W-:Y:S02]  /*2250*/  LOP3.LUT R37, R26.reuse, 0xc, R23.reuse, 0xfe, !PT ;  /* 0x0000000c1a257812 */ /* 0x140fe400078efe17 */
[C-C-:B------:R-:W-:Y:S02]  /*2260*/  LOP3.LUT R39, R26.reuse, 0x8, R23.reuse, 0xfe, !PT ;  /* 0x000000081a277812 */ /* 0x140fe400078efe17 */
[----:B------:R-:W-:Y:S02]  /*2270*/  LOP3.LUT R41, R26, 0x4, R23, 0xfe, !PT ;  /* 0x000000041a297812 */ /* 0x000fe400078efe17 */
[----:B------:R-:W-:-:S02]  /*2280*/  LOP3.LUT R23, R23, UR9, RZ, 0xfc, !PT ;  /* 0x0000000917177c12 */ /* 0x000fc4000f8efcff */
[----:B------:R-:W-:Y:S02]  /*2290*/  IADD3 R2, P2, R3, UR6, RZ ;  /* 0x0000000603027c10 */ /* 0x000fe4000ff5e0ff */
[C---:B------:R-:W-:Y:S01]  /*22a0*/  ISETP.LT.AND P3, PT, R23.reuse, UR5, !P0 ;  /* 0x0000000517007c0c */ /* 0x040fe2000c761270 */
[----:B------:R-:W-:Y:S01]  /*22b0*/  IMAD R43, R23, R12, RZ ;  /* 0x0000000c172b7224 */ /* 0x000fe200078e02ff */
[----:B------:R-:W-:Y:S01]  /*22c0*/  LEA.HI.X.SX32 R3, R3, UR7, 0x1, P2 ;  /* 0x0000000703037c11 */ /* 0x000fe200090f0eff */
[----:B------:R1:W-:Y:S01]  /*22d0*/  STSM.16.M88.4 [R25], R8 ;  /* 0x0000000819007844 */ /* 0x0003e20000000200 */
[----:B------:R-:W-:Y:S01]  /*22e0*/  VIADD R23, R16, UR9 ;  /* 0x0000000910177c36 */ /* 0x000fe20008000000 */
[----:B------:R-:W-:Y:S01]  /*22f0*/  BAR.SYNC.DEFER_BLOCKING 0x0 ;  /* 0x0000000000007b1d */ /* 0x000fe20000010000 */
[----:B------:R-:W-:-:S03]  /*2300*/  IADD3 R26, P4, R43, R2, RZ ;  /* 0x000000022b1a7210 */ /* 0x000fc60007f9e0ff */
[C---:B------:R-:W-:Y:S01]  /*2310*/  ISETP.LT.AND P2, PT, R23.reuse, UR5, !P0 ;  /* 0x0000000517007c0c */ /* 0x040fe2000c741270 */
[----:B------:R-:W-:Y:S01]  /*2320*/  IMAD R23, R23, R12, RZ ;  /* 0x0000000c17177224 */ /* 0x000fe200078e02ff */
[-C--:B------:R-:W-:Y:S01]  /*2330*/  LEA.HI.X.SX32 R27, R43, R3.reuse, 0x1, P4 ;  /* 0x000000032b1b7211 */ /* 0x080fe200020f0eff */
[----:B------:R-:W-:Y:S01]  /*2340*/  IMAD R43, R12, 0x20, R43 ;  /* 0x000000200c2b7824 */ /* 0x000fe200078e022b */
[----:B------:R-:W-:Y:S02]  /*2350*/  ISETP.LT.AND P4, PT, R17, UR5, !P0 ;  /* 0x0000000511007c0c */ /* 0x000fe4000c781270 */
[C---:B------:R-:W-:Y:S02]  /*2360*/  IADD3 R16, P5, R23.reuse, R2, RZ ;  /* 0x0000000217107210 */ /* 0x040fe40007fbe0ff */
[----:B0-----:R-:W-:Y:S01]  /*2370*/  PRMT R47, R4, 0x7770, RZ ;  /* 0x00007770042f7816 */ /* 0x001fe200000000ff */
[----:B-1----:R-:W-:Y:S01]  /*2380*/  VIADD R9, R18, UR9 ;  /* 0x0000000912097c36 */ /* 0x002fe20008000000 */
[----:B------:R-:W-:-:S02]  /*2390*/  LEA.HI.X.SX32 R17, R23, R3, 0x1, P5 ;  /* 0x0000000317117211 */ /* 0x000fc400028f0eff */
[----:B------:R-:W-:Y:S01]  /*23a0*/  PRMT R45, R5, 0x7770, RZ ;  /* 0x00007770052d7816 */ /* 0x000fe200000000ff */
[-C--:B------:R-:W-:Y:S01]  /*23b0*/  IMAD R18, R9, R12.reuse, RZ ;  /* 0x0000000c09127224 */ /* 0x080fe200078e02ff */
[C---:B------:R-:W-:Y:S01]  /*23c0*/  ISETP.LT.AND P5, PT, R41.reuse, UR5, !P0 ;  /* 0x0000000529007c0c */ /* 0x040fe2000c7a1270 */
[----:B------:R-:W-:Y:S01]  /*23d0*/  IMAD R41, R41, R12, RZ ;  /* 0x0000000c29297224 */ /* 0x000fe200078e02ff */
[C---:B------:R-:W-:Y:S02]  /*23e0*/  IADD3 R10, P6, R30.reuse, R2, RZ ;  /* 0x000000021e0a7210 */ /* 0x040fe40007fde0ff */
[----:B------:R-:W-:Y:S02]  /*23f0*/  PRMT R23, R7, 0x7770, RZ ;  /* 0x0000777007177816 */ /* 0x000fe400000000ff */
[----:B------:R-:W-:Y:S01]  /*2400*/  LEA.HI.X.SX32 R11, R30, R3, 0x1, P6 ;  /* 0x000000031e0b7211 */ /* 0x000fe200030f0eff */
[----:B------:R0:W-:Y:S01]  /*2410*/  @P3 STG.E.U8 desc[UR12][R26.64], R47 ;  /* 0x0000002f1a003986 */ /* 0x0001e2000c10110c */
[----:B------:R-:W-:-:S02]  /*2420*/  ISETP.LT.AND P3, PT, R9, UR5, !P0 ;  /* 0x0000000509007c0c */ /* 0x000fc4000c761270 */
[----:B------:R-:W-:Y:S01]  /*2430*/  ISETP.LT.AND P6, PT, R39, UR5, !P0 ;  /* 0x0000000527007c0c */ /* 0x000fe2000c7c1270 */
[----:B------:R1:W-:Y:S01]  /*2440*/  @P2 STG.E.U8 desc[UR12][R16.64], R45 ;  /* 0x0000002d10002986 */ /* 0x0003e2000c10110c */
[----:B------:R-:W-:Y:S01]  /*2450*/  IADD3 R8, P2, R41, R2, RZ ;  /* 0x0000000229087210 */ /* 0x000fe20007f5e0ff */
[----:B------:R-:W-:Y:S01]  /*2460*/  IMAD R39, R39, R12, RZ ;  /* 0x0000000c27277224 */ /* 0x000fe200078e02ff */
[----:B------:R-:W-:Y:S02]  /*2470*/  PRMT R25, R4, 0x7771, RZ ;  /* 0x0000777104197816 */ /* 0x000fe400000000ff */
[----:B------:R-:W-:Y:S02]  /*2480*/  LEA.HI.X.SX32 R9, R41, R3, 0x1, P2 ;  /* 0x0000000329097211 */ /* 0x000fe400010f0eff */
[----:B------:R-:W-:-:S05]  /*2490*/  PRMT R41, R6, 0x7770, RZ ;  /* 0x0000777006297816 */ /* 0x000fca00000000ff */
[----:B------:R2:W-:Y:S01]  /*24a0*/  @P5 STG.E.U8 desc[UR12][R8.64], R41 ;  /* 0x0000002908005986 */ /* 0x0005e2000c10110c */
[CC--:B0-----:R-:W-:Y:S02]  /*24b0*/  IADD3 R26, P5, R18.reuse, R2.reuse, RZ ;  /* 0x00000002121a7210 */ /* 0x0c1fe40007fbe0ff */
[----:B-1----:R-:W-:Y:S01]  /*24c0*/  IADD3 R16, P2, R39, R2, RZ ;  /* 0x0000000227107210 */ /* 0x002fe20007f5e0ff */
[----:B------:R0:W-:Y:S01]  /*24d0*/  @P4 STG.E.U8 desc[UR12][R10.64], R23 ;  /* 0x000000170a004986 */ /* 0x0001e2000c10110c */
[C---:B------:R-:W-:Y:S01]  /*24e0*/  ISETP.LT.AND P4, PT, R37.reuse, UR5, !P0 ;  /* 0x0000000525007c0c */ /* 0x040fe2000c781270 */
[----:B------:R-:W-:Y:S01]  /*24f0*/  IMAD R37, R37, R12, RZ ;  /* 0x0000000c25257224 */ /* 0x000fe200078e02ff */
[-C--:B------:R-:W-:Y:S02]  /*2500*/  LEA.HI.X.SX32 R27, R18, R3.reuse, 0x1, P5 ;  /* 0x00000003121b7211 */ /* 0x080fe400028f0eff */
[----:B------:R-:W-:Y:S02]  /*2510*/  LEA.HI.X.SX32 R17, R39, R3, 0x1, P2 ;  /* 0x0000000327117211 */ /* 0x000fe400010f0eff */
[----:B------:R-:W-:-:S02]  /*2520*/  PRMT R39, R5, 0x7771, RZ ;  /* 0x0000777105277816 */ /* 0x000fc400000000ff */
[----:B--2---:R-:W-:Y:S01]  /*2530*/  IADD3 R8, P5, R37, R2, RZ ;  /* 0x0000000225087210 */ /* 0x004fe20007fbe0ff */
[----:B------:R1:W-:Y:S01]  /*2540*/  @P6 STG.E.U8 desc[UR12][R16.64], R25 ;  /* 0x0000001910006986 */ /* 0x0003e2000c10110c */
[C---:B------:R-:W-:Y:S01]  /*2550*/  ISETP.LT.AND P6, PT, R19.reuse, UR5, !P0 ;  /* 0x0000000513007c0c */ /* 0x040fe2000c7c1270 */
[----:B0-----:R-:W-:Y:S01]  /*2560*/  IMAD R11, R19, R12, RZ ;  /* 0x0000000c130b7224 */ /* 0x001fe200078e02ff */
[-C--:B------:R-:W-:Y:S01]  /*2570*/  LEA.HI.X.SX32 R9, R37, R3.reuse, 0x1, P5 ;  /* 0x0000000325097211 */ /* 0x080fe200028f0eff */
[----:B------:R-:W-:Y:S01]  /*2580*/  @P3 STG.E.U8 desc[UR12][R26.64], R39 ;  /* 0x000000271a003986 */ /* 0x000fe2000c10110c */
[----:B------:R-:W-:Y:S01]  /*2590*/  PRMT R23, R6, 0x7771, RZ ;  /* 0x0000777106177816 */ /* 0x000fe200000000ff */
[----:B------:R-:W-:Y:S01]  /*25a0*/  VIADD R19, R20, UR9 ;  /* 0x0000000914137c36 */ /* 0x000fe20008000000 */
[----:B------:R-:W-:Y:S02]  /*25b0*/  IADD3 R10, P3, R11, R2, RZ ;  /* 0x000000020b0a7210 */ /* 0x000fe40007f7e0ff */
[----:B------:R-:W-:Y:S01]  /*25c0*/  ISETP.LT.AND P2, PT, R28, UR5, !P0 ;  /* 0x000000051c007c0c */ /* 0x000fe2000c741270 */
[----:B------:R0:W-:Y:S01]  /*25d0*/  @P4 STG.E.U8 desc[UR12][R8.64], R23 ;  /* 0x0000001708004986 */ /* 0x0001e2000c10110c */
[C---:B------:R-:W-:Y:S01]  /*25e0*/  ISETP.LT.AND P4, PT, R35.reuse, UR5, !P0 ;  /* 0x0000000523007c0c */ /* 0x040fe2000c781270 */
[-C--:B------:R-:W-:Y:S01]  /*25f0*/  IMAD R35, R35, R12.reuse, RZ ;  /* 0x0000000c23237224 */ /* 0x080fe200078e02ff */
[----:B------:R-:W-:Y:S01]  /*2600*/  LEA.HI.X.SX32 R11, R11, R3, 0x1, P3 ;  /* 0x000000030b0b7211 */ /* 0x000fe200018f0eff */
[----:B------:R-:W-:Y:S01]  /*2610*/  IMAD R20, R19, R12, RZ ;  /* 0x0000000c13147224 */ /* 0x000fe200078e02ff */
[----:B-1----:R-:W-:-:S02]  /*2620*/  PRMT R25, R7, 0x7771, RZ ;  /* 0x0000777107197816 */ /* 0x002fc400000000ff */
[----:B------:R-:W-:Y:S02]  /*2630*/  IADD3 R16, P5, R35, R2, RZ ;  /* 0x0000000223107210 */ /* 0x000fe40007fbe0ff */
[----:B------:R-:W-:Y:S01]  /*2640*/  ISETP.LT.AND P3, PT, R19, UR5, !P0 ;  /* 0x0000000513007c0c */ /* 0x000fe2000c761270 */
[----:B------:R1:W-:Y:S01]  /*2650*/  @P6 STG.E.U8 desc[UR12][R10.64], R25 ;  /* 0x000000190a006986 */ /* 0x0003e2000c10110c */
[----:B------:R-:W-:Y:S01]  /*2660*/  LEA.HI.X.SX32 R17, R35, R3, 0x1, P5 ;  /* 0x0000000323117211 */ /* 0x000fe200028f0eff */
[----:B0-----:R-:W-:Y:S01]  /*2670*/  VIADD R9, R21, UR9 ;  /* 0x0000000915097c36 */ /* 0x001fe20008000000 */
[C---:B------:R-:W-:Y:S01]  /*2680*/  ISETP.LT.AND P5, PT, R33.reuse, UR5, !P0 ;  /* 0x0000000521007c0c */ /* 0x040fe2000c7a1270 */
[----:B------:R-:W-:Y:S01]  /*2690*/  IMAD R33, R33, R12, RZ ;  /* 0x0000000c21217224 */ /* 0x000fe200078e02ff */
[----:B------:R-:W-:Y:S02]  /*26a0*/  PRMT R23, R4, 0x7772, RZ ;  /* 0x0000777204177816 */ /* 0x000fe400000000ff */
[----:B------:R-:W-:-:S02]  /*26b0*/  IADD3 R18, P6, R20, R2, RZ ;  /* 0x0000000214127210 */ /* 0x000fc40007fde0ff */
[----:B------:R-:W-:Y:S01]  /*26c0*/  PRMT R27, R5, 0x7772, RZ ;  /* 0x00007772051b7816 */ /* 0x000fe200000000ff */
[----:B------:R0:W-:Y:S01]  /*26d0*/  @P4 STG.E.U8 desc[UR12][R16.64], R23 ;  /* 0x0000001710004986 */ /* 0x0001e2000c10110c */
[-C--:B------:R-:W-:Y:S01]  /*26e0*/  LEA.HI.X.SX32 R19, R20, R3.reuse, 0x1, P6 ;  /* 0x0000000314137211 */ /* 0x080fe200030f0eff */
[----:B-1----:R-:W-:Y:S01]  /*26f0*/  IMAD R25, R9, R12, RZ ;  /* 0x0000000c09197224 */ /* 0x002fe200078e02ff */
[----:B------:R-:W-:Y:S02]  /*2700*/  IADD3 R20, P4, R33, R2, RZ ;  /* 0x0000000221147210 */ /* 0x000fe40007f9e0ff */
[----:B------:R-:W-:Y:S01]  /*2710*/  ISETP.LT.AND P6, PT, R9, UR5, !P0 ;  /* 0x0000000509007c0c */ /* 0x000fe2000c7c1270 */
[----:B------:R1:W-:Y:S01]  /*2720*/  @P3 STG.E.U8 desc[UR12][R18.64], R27 ;  /* 0x0000001b12003986 */ /* 0x0003e2000c10110c */
[----:B------:R-:W-:Y:S02]  /*2730*/  LEA.HI.X.SX32 R21, R33, R3, 0x1, P4 ;  /* 0x0000000321157211 */ /* 0x000fe400020f0eff */
[----:B------:R-:W-:Y:S01]  /*2740*/  PRMT R33, R6, 0x7772, RZ ;  /* 0x0000777206217816 */ /* 0x000fe200000000ff */
[----:B------:R-:W2:Y:S01]  /*2750*/  LDS.128 R8, [R32+UR8] ;  /* 0x0000000820087984 */ /* 0x000ea20008000c00 */
[C---:B------:R-:W-:Y:S01]  /*2760*/  ISETP.LT.AND P4, PT, R31.reuse, UR5, !P0 ;  /* 0x000000051f007c0c */ /* 0x040fe2000c781270 */
[----:B------:R-:W-:Y:S01]  /*2770*/  IMAD R31, R31, R12, RZ ;  /* 0x0000000c1f1f7224 */ /* 0x000fe200078e02ff */
[----:B0-----:R-:W-:Y:S01]  /*2780*/  IADD3 R16, P3, R25, R2, RZ ;  /* 0x0000000219107210 */ /* 0x001fe20007f7e0ff */
[----:B------:R0:W-:Y:S01]  /*2790*/  @P5 STG.E.U8 desc[UR12][R20.64], R33 ;  /* 0x0000002114005986 */ /* 0x0001e2000c10110c */
[----:B------:R-:W-:-:S02]  /*27a0*/  VIADD R23, R22, UR9 ;  /* 0x0000000916177c36 */ /* 0x000fc40008000000 */
[-C--:B------:R-:W-:Y:S02]  /*27b0*/  LEA.HI.X.SX32 R17, R25, R3.reuse, 0x1, P3 ;  /* 0x0000000319117211 */ /* 0x080fe400018f0eff */
[----:B-1----:R-:W-:Y:S02]  /*27c0*/  IADD3 R18, P5, R31, R2, RZ ;  /* 0x000000021f127210 */ /* 0x002fe40007fbe0ff */
[----:B------:R-:W-:Y:S02]  /*27d0*/  PRMT R27, R7, 0x7772, RZ ;  /* 0x00007772071b7816 */ /* 0x000fe400000000ff */
[----:B------:R-:W-:Y:S02]  /*27e0*/  LEA.HI.X.SX32 R19, R31, R3, 0x1, P5 ;  /* 0x000000031f137211 */ /* 0x000fe400028f0eff */
[----:B------:R-:W-:Y:S01]  /*27f0*/  PRMT R25, R4, 0x7773, RZ ;  /* 0x0000777304197816 */ /* 0x000fe200000000ff */
[C---:B------:R-:W-:Y:S01]  /*2800*/  IMAD R4, R23.reuse, R12, RZ ;  /* 0x0000000c17047224 */ /* 0x040fe200078e02ff */
[----:B------:R-:W-:Y:S01]  /*2810*/  ISETP.LT.AND P3, PT, R23, UR5, !P0 ;  /* 0x0000000517007c0c */ /* 0x000fe2000c761270 */
[----:B------:R1:W-:Y:S01]  /*2820*/  @P6 STG.E.U8 desc[UR12][R16.64], R27 ;  /* 0x0000001b10006986 */ /* 0x0003e2000c10110c */
[----:B------:R-:W-:Y:S01]  /*2830*/  VIADD R23, R0, UR9 ;  /* 0x0000000900177c36 */ /* 0x000fe20008000000 */
[----:B------:R-:W-:-:S02]  /*2840*/  PRMT R31, R5, 0x7773, RZ ;  /* 0x00007773051f7816 */ /* 0x000fc400000000ff */
[----:B------:R3:W-:Y:S01]  /*2850*/  @P4 STG.E.U8 desc[UR12][R18.64], R25 ;  /* 0x0000001912004986 */ /* 0x0007e2000c10110c */
[C---:B------:R-:W-:Y:S01]  /*2860*/  ISETP.LT.AND P4, PT, R29.reuse, UR5, !P0 ;  /* 0x000000051d007c0c */ /* 0x040fe2000c781270 */
[----:B------:R-:W-:Y:S01]  /*2870*/  IMAD R29, R29, R12, RZ ;  /* 0x0000000c1d1d7224 */ /* 0x000fe200078e02ff */
[----:B0-----:R-:W-:Y:S02]  /*2880*/  IADD3 R20, P5, R4, R2, RZ ;  /* 0x0000000204147210 */ /* 0x001fe40007fbe0ff */
[----:B------:R-:W-:Y:S02]  /*2890*/  LEA.HI R0, R14, UR9, RZ, 0x18 ;  /* 0x000000090e007c11 */ /* 0x000fe4000f8fc0ff */
[----:B------:R-:W-:Y:S02]  /*28a0*/  LEA.HI.X.SX32 R21, R4, R3, 0x1, P5 ;  /* 0x0000000304157211 */ /* 0x000fe400028f0eff */
[C---:B------:R-:W-:Y:S01]  /*28b0*/  ISETP.LT.AND P5, PT, R23.reuse, UR5, !P0 ;  /* 0x0000000517007c0c */ /* 0x040fe2000c7a1270 */
[----:B------:R-:W-:Y:S01]  /*28c0*/  IMAD R23, R23, R12, RZ ;  /* 0x0000000c17177224 */ /* 0x000fe200078e02ff */
[----:B------:R-:W-:Y:S01]  /*28d0*/  IADD3 R4, P6, R29, R2, RZ ;  /* 0x000000021d047210 */ /* 0x000fe20007fde0ff */
[----:B------:R0:W-:Y:S01]  /*28e0*/  @P3 STG.E.U8 desc[UR12][R20.64], R31 ;  /* 0x0000001f14003986 */ /* 0x0001e2000c10110c */
[----:B-1----:R-:W-:-:S02]  /*28f0*/  PRMT R27, R6, 0x7773, RZ ;  /* 0x00007773061b7816 */ /* 0x002fc400000000ff */
[-C--:B------:R-:W-:Y:S02]  /*2900*/  LEA.HI.X.SX32 R5, R29, R3.reuse, 0x1, P6 ;  /* 0x000000031d057211 */ /* 0x080fe400030f0eff */
[----:B------:R-:W-:Y:S02]  /*2910*/  ISETP.LT.AND P3, PT, R38, UR5, !P0 ;  /* 0x0000000526007c0c */ /* 0x000fe4000c761270 */
[-C--:B------:R-:W-:Y:S01]  /*2920*/  IADD3 R16, P6, R23, R2.reuse, RZ ;  /* 0x0000000217107210 */ /* 0x080fe20007fde0ff */
[----:B------:R1:W-:Y:S01]  /*2930*/  @P4 STG.E.U8 desc[UR12][R4.64], R27 ;  /* 0x0000001b04004986 */ /* 0x0003e2000c10110c */
[----:B---3--:R-:W-:Y:S01]  /*2940*/  PRMT R25, R7, 0x7773, RZ ;  /* 0x0000777307197816 */ /* 0x008fe200000000ff */
[C---:B------:R-:W-:Y:S01]  /*2950*/  VIADD R7, R0.reuse, 0x22 ;  /* 0x0000002200077836 */ /* 0x040fe20000000000 */
[-C--:B------:R-:W-:Y:S01]  /*2960*/  LEA.HI.X.SX32 R17, R23, R3.reuse, 0x1, P6 ;  /* 0x0000000317117211 */ /* 0x080fe200030f0eff */
[----:B0-----:R-:W-:Y:S01]  /*2970*/  VIADD R21, R0, 0x26 ;  /* 0x0000002600157836 */ /* 0x001fe20000000000 */
[----:B------:R-:W-:Y:S01]  /*2980*/  IADD3 R6, P4, R43, R2, RZ ;  /* 0x000000022b067210 */ /* 0x000fe20007f9e0ff */
[C---:B------:R-:W-:Y:S01]  /*2990*/  IMAD R14, R7.reuse, R12, RZ ;  /* 0x0000000c070e7224 */ /* 0x040fe200078e02ff */
[----:B------:R-:W-:Y:S01]  /*29a0*/  ISETP.LT.AND P6, PT, R7, UR5, !P0 ;  /* 0x0000000507007c0c */ /* 0x000fe2000c7c1270 */
[----:B------:R0:W-:Y:S01]  /*29b0*/  @P5 STG.E.U8 desc[UR12][R16.64], R25 ;  /* 0x0000001910005986 */ /* 0x0001e2000c10110c */
[----:B------:R-:W-:Y:S01]  /*29c0*/  LEA.HI.X.SX32 R7, R43, R3, 0x1, P4 ;  /* 0x000000032b077211 */ /* 0x000fe200020f0eff */
[----:B------:R-:W-:Y:S01]  /*29d0*/  IMAD R43, R12, 0x4, R43 ;  /* 0x000000040c2b7824 */ /* 0x000fe200078e022b */
[----:B--2---:R-:W-:-:S02]  /*29e0*/  PRMT R23, R8, 0x7770, RZ ;  /* 0x0000777008177816 */ /* 0x004fc400000000ff */
[----:B------:R-:W-:Y:S02]  /*29f0*/  ISETP.LT.AND P5, PT, R36, UR5, !P0 ;  /* 0x0000000524007c0c */ /* 0x000fe4000c7a1270 */
[CC--:B------:R-:W-:Y:S01]  /*2a00*/  IADD3 R18, P4, R14.reuse, R2.reuse, RZ ;  /* 0x000000020e127210 */ /* 0x0c0fe20007f9e0ff */
[----:B------:R2:W-:Y:S01]  /*2a10*/  @P3 STG.E.U8 desc[UR12][R6.64], R23 ;  /* 0x0000001706003986 */ /* 0x0005e2000c10110c */
[----:B-1----:R-:W-:Y:S02]  /*2a20*/  IADD3 R4, P3, R43, R2, RZ ;  /* 0x000000022b047210 */ /* 0x002fe40007f7e0ff */
[-C--:B------:R-:W-:Y:S01]  /*2a30*/  LEA.HI.X.SX32 R19, R14, R3.reuse, 0x1, P4 ;  /* 0x000000030e137211 */ /* 0x080fe200020f0eff */
[----:B------:R-:W-:Y:S01]  /*2a40*/  IMAD R14, R21, R12, RZ ;  /* 0x0000000c150e7224 */ /* 0x000fe200078e02ff */
[----:B0-----:R-:W-:Y:S02]  /*2a50*/  PRMT R25, R9, 0x7770, RZ ;  /* 0x0000777009197816 */ /* 0x001fe400000000ff */
[----:B------:R-:W-:Y:S01]  /*2a60*/  ISETP.LT.AND P4, PT, R21, UR5, !P0 ;  /* 0x0000000515007c0c */ /* 0x000fe2000c781270 */
[----:B------:R-:W-:Y:S01]  /*2a70*/  VIADD R21, R0, 0x2e ;  /* 0x0000002e00157836 */ /* 0x000fe20000000000 */
[-C--:B------:R-:W-:Y:S01]  /*2a80*/  LEA.HI.X.SX32 R5, R43, R3.reuse, 0x1, P3 ;  /* 0x000000032b057211 */ /* 0x080fe200018f0eff */
[----:B------:R0:W-:Y:S01]  /*2a90*/  @P6 STG.E.U8 desc[UR12][R18.64], R25 ;  /* 0x0000001912006986 */ /* 0x0001e2000c10110c */
[----:B------:R-:W-:Y:S01]  /*2aa0*/  PRMT R27, R10, 0x7770, RZ ;  /* 0x000077700a1b7816 */ /* 0x000fe200000000ff */
[----:B------:R-:W-:Y:S01]  /*2ab0*/  IMAD R43, R12, 0x4, R43 ;  /* 0x000000040c2b7824 */ /* 0x000fe200078e022b */
[----:B------:R-:W-:Y:S01]  /*2ac0*/  IADD3 R16, P6, R14, R2, RZ ;  /* 0x000000020e107210 */ /* 0x000fe20007fde0ff */
[----:B--2---:R-:W-:Y:S01]  /*2ad0*/  VIADD R7, R0, 0x2a ;  /* 0x0000002a00077836 */ /* 0x004fe20000000000 */
[----:B------:R-:W-:Y:S01]  /*2ae0*/  ISETP.LT.AND P3, PT, R34, UR5, !P0 ;  /* 0x0000000522007c0c */ /* 0x000fe2000c761270 */
[----:B------:R-:W-:Y:S01]  /*2af0*/  @P5 STG.E.U8 desc[UR12][R4.64], R27 ;  /* 0x0000001b04005986 */ /* 0x000fe2000c10110c */
[----:B------:R-:W-:Y:S01]  /*2b00*/  LEA.HI.X.SX32 R17, R14, R3, 0x1, P6 ;  /* 0x000000030e117211 */ /* 0x000fe200030f0eff */
[----:B------:R-:W-:Y:S01]  /*2b10*/  IMAD R14, R7, R12, RZ ;  /* 0x0000000c070e7224 */ /* 0x000fe200078e02ff */
[----:B------:R-:W-:-:S02]  /*2b20*/  PRMT R23, R11, 0x7770, RZ ;  /* 0x000077700b177816 */ /* 0x000fc400000000ff */
[-C--:B------:R-:W-:Y:S02]  /*2b30*/  IADD3 R6, P5, R43, R2.reuse, RZ ;  /* 0x000000022b067210 */ /* 0x080fe40007fbe0ff */
[----:B------:R-:W-:Y:S01]  /*2b40*/  ISETP.LT.AND P6, PT, R7, UR5, !P0 ;  /* 0x0000000507007c0c */ /* 0x000fe2000c7c1270 */
[----:B------:R1:W-:Y:S01]  /*2b50*/  @P4 STG.E.U8 desc[UR12][R16.64], R23 ;  /* 0x0000001710004986 */ /* 0x0003e2000c10110c */
[-C--:B------:R-:W-:Y:S01]  /*2b60*/  LEA.HI.X.SX32 R7, R43, R3.reuse, 0x1, P5 ;  /* 0x000000032b077211 */ /* 0x080fe200028f0eff */
[----:B------:R-:W-:Y:S01]  /*2b70*/  IMAD R43, R12, 0x4, R43 ;  /* 0x000000040c2b7824 */ /* 0x000fe200078e022b */
[----:B0-----:R-:W-:Y:S02]  /*2b80*/  PRMT R25, R8, 0x7771, RZ ;  /* 0x0000777108197816 */ /* 0x001fe400000000ff */
[----:B------:R-:W-:Y:S02]  /*2b90*/  IADD3 R18, P4, R14, R2, RZ ;  /* 0x000000020e127210 */ /* 0x000fe40007f9e0ff */
[----:B------:R-:W-:Y:S01]  /*2ba0*/  ISETP.LT.AND P5, PT, R24, UR5, !P0 ;  /* 0x0000000518007c0c */ /* 0x000fe2000c7a1270 */
[----:B------:R0:W-:Y:S01]  /*2bb0*/  @P3 STG.E.U8 desc[UR12][R6.64], R25 ;  /* 0x0000001906003986 */ /* 0x0001e2000c10110c */
[C---:B------:R-:W-:Y:S01]  /*2bc0*/  ISETP.LT.AND P3, PT, R21.reuse, UR5, !P0 ;  /* 0x0000000515007c0c */ /* 0x040fe2000c761270 */
[----:B------:R-:W-:Y:S01]  /*2bd0*/  IMAD R21, R21, R12, RZ ;  /* 0x0000000c15157224 */ /* 0x000fe200078e02ff */
[----:B------:R-:W-:Y:S01]  /*2be0*/  LEA.HI.X.SX32 R19, R14, R3, 0x1, P4 ;  /* 0x000000030e137211 */ /* 0x000fe200020f0eff */
[----:B-1----:R-:W-:Y:S01]  /*2bf0*/  VIADD R17, R0, 0x32 ;  /* 0x0000003200117836 */ /* 0x002fe20000000000 */
[----:B------:R-:W-:-:S02]  /*2c00*/  PRMT R23, R9, 0x7771, RZ ;  /* 0x0000777109177816 */ /* 0x000fc400000000ff */
[----:B------:R-:W-:Y:S01]  /*2c10*/  IADD3 R4, P4, R43, R2, RZ ;  /* 0x000000022b047210 */ /* 0x000fe20007f9e0ff */
[----:B------:R-:W-:Y:S01]  /*2c20*/  IMAD R20, R17, R12, RZ ;  /* 0x0000000c11147224 */ /* 0x000fe200078e02ff */
[----:B------:R-:W-:Y:S01]  /*2c30*/  PRMT R29, R10, 0x7771, RZ ;  /* 0x000077710a1d7816 */ /* 0x000fe200000000ff */
[----:B------:R1:W-:Y:S01]  /*2c40*/  @P6 STG.E.U8 desc[UR12][R18.64], R23 ;  /* 0x0000001712006986 */ /* 0x0003e2000c10110c */
[-C--:B------:R-:W-:Y:S02]  /*2c50*/  IADD3 R16, P6, R21, R2.reuse, RZ ;  /* 0x0000000215107210 */ /* 0x080fe40007fde0ff */
[-C--:B------:R-:W-:Y:S01]  /*2c60*/  LEA.HI.X.SX32 R5, R43, R3.reuse, 0x1, P4 ;  /* 0x000000032b057211 */ /* 0x080fe200020f0eff */
[----:B------:R-:W-:Y:S01]  /*2c70*/  IMAD R43, R12, 0x4, R43 ;  /* 0x000000040c2b7824 */ /* 0x000fe200078e022b */
[----:B------:R-:W-:Y:S02]  /*2c80*/  ISETP.LT.AND P4, PT, R17, UR5, !P0 ;  /* 0x0000000511007c0c */ /* 0x000fe4000c781270 */
[-C--:B------:R-:W-:Y:S01]  /*2c90*/  LEA.HI.X.SX32 R17, R21, R3.reuse, 0x1, P6 ;  /* 0x0000000315117211 */ /* 0x080fe200030f0eff */
[----:B------:R-:W-:Y:S01]  /*2ca0*/  @P5 STG.E.U8 desc[UR12][R4.64], R29 ;  /* 0x0000001d04005986 */ /* 0x000fe2000c10110c */
[----:B------:R-:W-:Y:S01]  /*2cb0*/  PRMT R27, R11, 0x7771, RZ ;  /* 0x000077710b1b7816 */ /* 0x000fe200000000ff */
[C---:B------:R-:W-:Y:S01]  /*2cc0*/  VIADD R21, R0.reuse, 0x3a ;  /* 0x0000003a00157836 */ /* 0x040fe20000000000 */
[CC--:B0-----:R-:W-:Y:S01]  /*2cd0*/  IADD3 R6, P5, R43.reuse, R2.reuse, RZ ;  /* 0x000000022b067210 */ /* 0x0c1fe20007fbe0ff */
[----:B-1----:R-:W-:Y:S01]  /*2ce0*/  VIADD R19, R0, 0x3e ;  /* 0x0000003e00137836 */ /* 0x002fe20000000000 */
[----:B------:R-:W-:Y:S01]  /*2cf0*/  IADD3 R14, P6, R20, R2, RZ ;  /* 0x00000002140e7210 */ /* 0x000fe20007fde0ff */
[----:B------:R0:W-:Y:S01]  /*2d00*/  @P3 STG.E.U8 desc[UR12][R16.64], R27 ;  /* 0x0000001b10003986 */ /* 0x0001e2000c10110c */
[-C--:B------:R-:W-:Y:S01]  /*2d10*/  LEA.HI.X.SX32 R7, R43, R3.reuse, 0x1, P5 ;  /* 0x000000032b077211 */ /* 0x080fe200028f0eff */
[----:B------:R-:W-:Y:S01]  /*2d20*/  IMAD R43, R12, 0x4, R43 ;  /* 0x000000040c2b7824 */ /* 0x000fe200078e022b */
[----:B------:R-:W-:Y:S01]  /*2d30*/  ISETP.LT.AND P3, PT, R13, UR5, !P0 ;  /* 0x000000050d007c0c */ /* 0x000fe2000c761270 */
[----:B------:R-:W-:Y:S01]  /*2d40*/  VIADD R13, R0, 0x36 ;  /* 0x00000036000d7836 */ /* 0x000fe20000000000 */
[----:B------:R-:W-:Y:S01]  /*2d50*/  PRMT R25, R8, 0x7772, RZ ;  /* 0x0000777208197816 */ /* 0x000fe200000000ff */
[-C--:B------:R-:W-:Y:S01]  /*2d60*/  IMAD R18, R21, R12.reuse, RZ ;  /* 0x0000000c15127224 */ /* 0x080fe200078e02ff */
[----:B------:R-:W-:Y:S01]  /*2d70*/  ISETP.LT.AND P5, PT, R15, UR5, !P0 ;  /* 0x000000050f007c0c */ /* 0x000fe2000c7a1270 */
[----:B------:R-:W-:Y:S01]  /*2d80*/  IMAD R0, R13, R12, RZ ;  /* 0x0000000c0d007224 */ /* 0x000fe200078e02ff */
[----:B------:R-:W-:Y:S01]  /*2d90*/  LEA.HI.X.SX32 R15, R20, R3, 0x1, P6 ;  /* 0x00000003140f7211 */ /* 0x000fe200030f0eff */
[----:B------:R1:W-:Y:S01]  /*2da0*/  @P2 STG.E.U8 desc[UR12][R6.64], R25 ;  /* 0x0000001906002986 */ /* 0x0003e2000c10110c */
[----:B------:R-:W-:Y:S01]  /*2db0*/  PRMT R23, R9, 0x7772, RZ ;  /* 0x0000777209177816 */ /* 0x000fe200000000ff */
[----:B0-----:R-:W-:-:S02]  /*2dc0*/  IMAD R17, R12, 0x4, R43 ;  /* 0x000000040c117824 */ /* 0x001fc400078e022b */
[----:B------:R-:W-:Y:S02]  /*2dd0*/  IMAD R20, R19, R12, RZ ;  /* 0x0000000c13147224 */ /* 0x000fe400078e02ff */
[----:B------:R0:W-:Y:S01]  /*2de0*/  @P4 STG.E.U8 desc[UR12][R14.64], R23 ;  /* 0x000000170e004986 */ /* 0x0001e2000c10110c */
[----:B------:R-:W-:-:S04]  /*2df0*/  IADD3 R4, P4, R43, R2, RZ ;  /* 0x000000022b047210 */ /* 0x000fc80007f9e0ff */
[-C--:B------:R-:W-:Y:S02]  /*2e00*/  LEA.HI.X.SX32 R5, R43, R3.reuse, 0x1, P4 ;  /* 0x000000032b057211 */ /* 0x080fe400020f0eff */
[CC--:B-1----:R-:W-:Y:S02]  /*2e10*/  IADD3 R6, P2, R0.reuse, R2.reuse, RZ ;  /* 0x0000000200067210 */ /* 0x0c2fe40007f5e0ff */
[C---:B------:R-:W-:Y:S02]  /*2e20*/  IADD3 R16, P4, R17.reuse, R2, RZ ;  /* 0x0000000211107210 */ /* 0x040fe40007f9e0ff */
[-C--:B------:R-:W-:Y:S01]  /*2e30*/  LEA.HI.X.SX32 R7, R0, R3.reuse, 0x1, P2 ;  /* 0x0000000300077211 */ /* 0x080fe200010f0eff */
[----:B0-----:R-:W-:Y:S01]  /*2e40*/  IMAD R15, R12, 0x4, R17 ;  /* 0x000000040c0f7824 */ /* 0x001fe200078e0211 */
[----:B------:R-:W-:Y:S02]  /*2e50*/  LEA.HI.X.SX32 R17, R17, R3, 0x1, P4 ;  /* 0x0000000311117211 */ /* 0x000fe400020f0eff */
[----:B------:R-:W-:-:S02]  /*2e60*/  ISETP.LT.AND P4, PT, R13, UR5, !P0 ;  /* 0x000000050d007c0c */ /* 0x000fc4000c781270 */
[CC--:B------:R-:W-:Y:S02]  /*2e70*/  IADD3 R14, P2, R15.reuse, R2.reuse, RZ ;  /* 0x000000020f0e7210 */ /* 0x0c0fe40007f5e0ff */
[----:B------:R-:W-:Y:S02]  /*2e80*/  IADD3 R12, P6, R18, R2, RZ ;  /* 0x00000002120c7210 */ /* 0x000fe40007fde0ff */
[----:B------:R-:W-:Y:S02]  /*2e90*/  LEA.HI.X.SX32 R15, R15, R3, 0x1, P2 ;  /* 0x000000030f0f7211 */ /* 0x000fe400010f0eff */
[----:B------:R-:W-:Y:S02]  /*2ea0*/  ISETP.LT.AND P2, PT, R21, UR5, !P0 ;  /* 0x0000000515007c0c */ /* 0x000fe4000c741270 */
[----:B------:R-:W-:Y:S02]  /*2eb0*/  ISETP.LT.AND P0, PT, R19, UR5, !P0 ;  /* 0x0000000513007c0c */ /* 0x000fe4000c701270 */
[----:B------:R-:W-:-:S02]  /*2ec0*/  PRMT R25, R10, 0x7772, RZ ;  /* 0x000077720a197816 */ /* 0x000fc400000000ff */
[----:B------:R-:W-:Y:S02]  /*2ed0*/  PRMT R23, R11, 0x7772, RZ ;  /* 0x000077720b177816 */ /* 0x000fe400000000ff */
[----:B------:R-:W-:Y:S01]  /*2ee0*/  PRMT R21, R8, 0x7773, RZ ;  /* 0x0000777308157816 */ /* 0x000fe200000000ff */
[----:B------:R0:W-:Y:S01]  /*2ef0*/  @P5 STG.E.U8 desc[UR12][R4.64], R25 ;  /* 0x0000001904005986 */ /* 0x0001e2000c10110c */
[----:B------:R-:W-:Y:S02]  /*2f00*/  LEA.HI.X.SX32 R13, R18, R3, 0x1, P6 ;  /* 0x00000003120d7211 */ /* 0x000fe400030f0eff */
[----:B------:R-:W-:Y:S01]  /*2f10*/  PRMT R19, R9, 0x7773, RZ ;  /* 0x0000777309137816 */ /* 0x000fe200000000ff */
[----:B------:R0:W-:Y:S01]  /*2f20*/  @P4 STG.E.U8 desc[UR12][R6.64], R23 ;  /* 0x0000001706004986 */ /* 0x0001e2000c10110c */
[----:B------:R-:W-:Y:S02]  /*2f30*/  PRMT R9, R10, 0x7773, RZ ;  /* 0x000077730a097816 */ /* 0x000fe400000000ff */
[----:B------:R-:W-:Y:S01]  /*2f40*/  IADD3 R2, P6, R20, R2, RZ ;  /* 0x0000000214027210 */ /* 0x000fe20007fde0ff */
[----:B------:R0:W-:Y:S01]  /*2f50*/  @P3 STG.E.U8 desc[UR12][R16.64], R21 ;  /* 0x0000001510003986 */ /* 0x0001e2000c10110c */
[----:B------:R-:W-:-:S02]  /*2f60*/  PRMT R11, R11, 0x7773, RZ ;  /* 0x000077730b0b7816 */ /* 0x000fc400000000ff */
[----:B------:R-:W-:Y:S01]  /*2f70*/  LEA.HI.X.SX32 R3, R20, R3, 0x1, P6 ;  /* 0x0000000314037211 */ /* 0x000fe200030f0eff */
[----:B------:R0:W-:Y:S04]  /*2f80*/  @P2 STG.E.U8 desc[UR12][R12.64], R19 ;  /* 0x000000130c002986 */ /* 0x0001e8000c10110c */
[----:B------:R0:W-:Y:S01]  /*2f90*/  @P1 STG.E.U8 desc[UR12][R14.64], R9 ;  /* 0x000000090e001986 */ /* 0x0001e2000c10110c */
[----:B------:R-:W-:Y:S05]  /*2fa0*/  @!P0 EXIT ;  /* 0x000000000000894d */ /* 0x000fea0003800000 */
[----:B------:R-:W-:Y:S01]  /*2fb0*/  STG.E.U8 desc[UR12][R2.64], R11 ;  /* 0x0000000b02007986 */ /* 0x000fe2000c10110c */
[----:B------:R-:W-:Y:S05]  /*2fc0*/  EXIT ;  /* 0x000000000000794d */ /* 0x000fea0003800000 */
.L_x_2:
[----:B------:R-:W-:-:S00]  /*2fd0*/  BRA `(.L_x_2) ;  /* 0xfffffffc00fc7947 */ /* 0x000fc0000383ffff */
[----:B------:R-:W-:-:S00]  /*2fe0*/  NOP ;  /* 0x0000000000007918 */ /* 0x000fc00000000000 */
        /* <DEDUP_REMOVED lines=9> */
.L_x_3:


//--------------------- .nv.shared.matmul_kernel  --------------------------
	.section	.nv.shared.matmul_kernel,"aw",@nobits
	.sectionflags	@""
	.align	16
	.zero		1024


//--------------------- .nv.shared.reserved.0     --------------------------
	.section	.nv.shared.reserved.0,"aw",@nobits
	.weak		__nv_reservedSMEM_offset_0_alias
	.size		__nv_reservedSMEM_offset_0_alias, 0, 0
	.other		__nv_reservedSMEM_offset_0_alias,@"STO_CUDA_RESERVED_SHARED STV_DEFAULT"
__nv_reservedSMEM_offset_0_alias:
	.zero		0


//--------------------- .nv.constant0.matmul_kernel --------------------------
	.section	.nv.constant0.matmul_kernel,"a",@progbits
	.sectionflags	@""
	.align	4
.nv.constant0.matmul_kernel:
	.zero		608


//--------------------- SYMBOLS --------------------------

	.type		.nv.reservedSmem.offset0,@object
	.size		.nv.reservedSmem.offset0,0x4
